def attn_fwd(
    Q,
    K,
    V,
    Out,
    Lse,
    sm_scale,
    stride_qz,
    stride_qh,
    stride_qm,
    stride_qk,
    stride_kz,
    stride_kh,
    stride_kn,
    stride_kk,
    stride_vz,
    stride_vh,
    stride_vn,
    stride_vk,
    stride_oz,
    stride_oh,
    stride_om,
    stride_ok,
    seqlen_q,
    seqlen_k,
    BLOCK_M: tl.constexpr,
    BLOCK_N: tl.constexpr,
    HEAD_DIM: tl.constexpr,
    CAUSAL: tl.constexpr,
):
    start_m = tl.program_id(0)
    off_hz = tl.program_id(1)
    q_off = off_hz * stride_qh
    k_off = off_hz * stride_kh
    v_off = off_hz * stride_vh
    offs_m = start_m * BLOCK_M + tl.arange(0, BLOCK_M)
    offs_d = tl.arange(0, HEAD_DIM)
    offs_n = tl.arange(0, BLOCK_N)
    q_ptrs = Q + q_off + offs_m[:, None] * stride_qm + offs_d[None, :] * stride_qk
    k_ptrs = K + k_off + offs_d[:, None] * stride_kk + offs_n[None, :] * stride_kn
    v_ptrs = V + v_off + offs_n[:, None] * stride_vn + offs_d[None, :] * stride_vk
    m_i = tl.full([BLOCK_M], float("-inf"), dtype=tl.float32)
    l_i = tl.zeros([BLOCK_M], dtype=tl.float32) + 1.0
    acc = tl.zeros([BLOCK_M, HEAD_DIM], dtype=tl.float32)
    q = tl.load(q_ptrs)
    acc, l_i, m_i = _attn_fwd_inner(
        acc,
        l_i,
        m_i,
        q,
        k_ptrs,
        v_ptrs,
        sm_scale,
        stride_kn,
        stride_vn,
        start_m,
        seqlen_k,
        BLOCK_M,
        BLOCK_N,
        HEAD_DIM,
        CAUSAL,
    )
    acc = acc / l_i[:, None]
    lse = m_i + tl.math.log2(l_i) / 1.4426950408889634
    o_ptrs = (
        Out
        + off_hz * stride_oh
        + offs_m[:, None] * stride_om
        + offs_d[None, :] * stride_ok
    )
    tl.store(o_ptrs, acc.to(Out.dtype.element_ty))
    tl.store(Lse + off_hz * seqlen_q + offs_m, lse)

# config = {"BLOCK_M": 128, "BLOCK_N": 32, "HEAD_DIM": 32, "arch": "sm_100", "causal": true, "dtype": "fp8e4m3", "num_stages": 2, "num_warps": 4}
# arch = sm_100


// ===== COMPILED SASS (sm_100a) =====

	.target	sm_100a

	.elftype	@"ET_EXEC"


//--------------------- .note.nv.tkinfo           --------------------------
	.section	.note.nv.tkinfo,"",@"SHT_NOTE"
	.sectionflags	@"SHF_NOTE_NV_TKINFO"
	.tkinfo
        /*0018*/ 	.word	0x00000081
        /*0030*/ 	.string	""
        /*0030*/ 	.string	"ptxas-blackwell"
        /*0030*/ 	.string	"Cuda compilation tools, release 12.9, V12.9.86"
        /*0030*/ 	.string	"Build cuda_12.9.r12.9/compiler.36037853_0"
        /*0030*/ 	.string	"-v  -suppress-debug-info  -lineinfo  -arch sm_100a "



//--------------------- .note.nv.cuver            --------------------------
	.section	.note.nv.cuver,"",@"SHT_NOTE"
	.sectionflags	@"SHF_NOTE_NV_CUVER"
        /*0018*/ 	.short	0x0001
        /*001a*/ 	.short	0x0064
        /*001c*/ 	.short	0x0001
        /*001e*/ 	.short	0x0000
        /*0020*/ 	.short	0x0001
        /*0022*/ 	.short	0x0000


//--------------------- .nv.info                  --------------------------
	.section	.nv.info,"",@"SHT_CUDA_INFO"
	.align	4


	//----- nvinfo : EIATTR_REGCOUNT
	.align		4
        /*0000*/ 	.byte	0x04, 0x2f
        /*0002*/ 	.short	(.L_5 - .L_4)
	.align		4
.L_4:
        /*0004*/ 	.word	index@(attn_fwd)
        /*0008*/ 	.word	0x0000007e


	//----- nvinfo : EIATTR_FRAME_SIZE
	.align		4
.L_5:
        /*000c*/ 	.byte	0x04, 0x11
        /*000e*/ 	.short	(.L_7 - .L_6)
	.align		4
.L_6:
        /*0010*/ 	.word	index@($__internal_2_$__cuda_sm10x_tcgen05_guardrail_trap_unallocated_columns_being_dealloced)
        /*0014*/ 	.word	0x00000000


	//----- nvinfo : EIATTR_FRAME_SIZE
	.align		4
.L_7:
        /*0018*/ 	.byte	0x04, 0x11
        /*001a*/ 	.short	(.L_9 - .L_8)
	.align		4
.L_8:
        /*001c*/ 	.word	index@($__internal_1_$__cuda_sm10x_tcgen05_guardrail_trap_phase_invalid_during_alloc)
        /*0020*/ 	.word	0x00000000


	//----- nvinfo : EIATTR_FRAME_SIZE
	.align		4
.L_9:
        /*0024*/ 	.byte	0x04, 0x11
        /*0026*/ 	.short	(.L_11 - .L_10)
	.align		4
.L_10:
        /*0028*/ 	.word	index@($__internal_0_$__cuda_sm10x_tcgen05_guardrail_trap_col_being_dealloced_not_returned_by_alloc)
        /*002c*/ 	.word	0x00000000


	//----- nvinfo : EIATTR_FRAME_SIZE
	.align		4
.L_11:
        /*0030*/ 	.byte	0x04, 0x11
        /*0032*/ 	.short	(.L_13 - .L_12)
	.align		4
.L_12:
        /*0034*/ 	.word	index@(attn_fwd)
        /*0038*/ 	.word	0x00000000


	//----- nvinfo : EIATTR_MIN_STACK_SIZE
	.align		4
.L_13:
        /*003c*/ 	.byte	0x04, 0x12
        /*003e*/ 	.short	(.L_15 - .L_14)
	.align		4
.L_14:
        /*0040*/ 	.word	index@(attn_fwd)
        /*0044*/ 	.word	0x00000000
.L_15:


//--------------------- .nv.info.attn_fwd         --------------------------
	.section	.nv.info.attn_fwd,"",@"SHT_CUDA_INFO"
	.sectionflags	@""
	.align	4


	//----- nvinfo : EIATTR_CUDA_API_VERSION
	.align		4
        /*0000*/ 	.byte	0x04, 0x37
        /*0002*/ 	.short	(.L_17 - .L_16)
.L_16:
        /*0004*/ 	.word	0x00000081


	//----- nvinfo : EIATTR_KPARAM_INFO
	.align		4
.L_17:
        /*0008*/ 	.byte	0x04, 0x17
        /*000a*/ 	.short	(.L_19 - .L_18)
.L_18:
        /*000c*/ 	.word	0x00000000
        /*0010*/ 	.short	0x0019
        /*0012*/ 	.short	0x0080
        /*0014*/ 	.byte	0x00, 0xf4, 0x21, 0x00


	//----- nvinfo : EIATTR_KPARAM_INFO
	.align		4
.L_19:
        /*0018*/ 	.byte	0x04, 0x17
        /*001a*/ 	.short	(.L_21 - .L_20)
.L_20:
        /*001c*/ 	.word	0x00000000
        /*0020*/ 	.short	0x0018
        /*0022*/ 	.short	0x0078
        /*0024*/ 	.byte	0x00, 0xf4, 0x21, 0x00


	//----- nvinfo : EIATTR_KPARAM_INFO
	.align		4
.L_21:
        /*0028*/ 	.byte	0x04, 0x17
        /*002a*/ 	.short	(.L_23 - .L_22)
.L_22:
        /*002c*/ 	.word	0x00000000
        /*0030*/ 	.short	0x0017
        /*0032*/ 	.short	0x0070
        /*0034*/ 	.byte	0x00, 0xf0, 0x11, 0x00


	//----- nvinfo : EIATTR_KPARAM_INFO
	.align		4
.L_23:
        /*0038*/ 	.byte	0x04, 0x17
        /*003a*/ 	.short	(.L_25 - .L_24)
.L_24:
        /*003c*/ 	.word	0x00000000
        /*0040*/ 	.short	0x0016
        /*0042*/ 	.short	0x006c
        /*0044*/ 	.byte	0x00, 0xf0, 0x11, 0x00


	//----- nvinfo : EIATTR_KPARAM_INFO
	.align		4
.L_25:
        /*0048*/ 	.byte	0x04, 0x17
        /*004a*/ 	.short	(.L_27 - .L_26)
.L_26:
        /*004c*/ 	.word	0x00000000
        /*0050*/ 	.short	0x0015
        /*0052*/ 	.short	0x0068
        /*0054*/ 	.byte	0x00, 0xf0, 0x11, 0x00


	//----- nvinfo : EIATTR_KPARAM_INFO
	.align		4
.L_27:
        /*0058*/ 	.byte	0x04, 0x17
        /*005a*/ 	.short	(.L_29 - .L_28)
.L_28:
        /*005c*/ 	.word	0x00000000
        /*0060*/ 	.short	0x0014
        /*0062*/ 	.short	0x0064
        /*0064*/ 	.byte	0x00, 0xf0, 0x11, 0x00


	//----- nvinfo : EIATTR_KPARAM_INFO
	.align		4
.L_29:
        /*0068*/ 	.byte	0x04, 0x17
        /*006a*/ 	.short	(.L_31 - .L_30)
.L_30:
        /*006c*/ 	.word	0x00000000
        /*0070*/ 	.short	0x0013
        /*0072*/ 	.short	0x0060
        /*0074*/ 	.byte	0x00, 0xf0, 0x11, 0x00


	//----- nvinfo : EIATTR_KPARAM_INFO
	.align		4
.L_31:
        /*0078*/ 	.byte	0x04, 0x17
        /*007a*/ 	.short	(.L_33 - .L_32)
.L_32:
        /*007c*/ 	.word	0x00000000
        /*0080*/ 	.short	0x0012
        /*0082*/ 	.short	0x005c
        /*0084*/ 	.byte	0x00, 0xf0, 0x11, 0x00


	//----- nvinfo : EIATTR_KPARAM_INFO
	.align		4
.L_33:
        /*0088*/ 	.byte	0x04, 0x17
        /*008a*/ 	.short	(.L_35 - .L_34)
.L_34:
        /*008c*/ 	.word	0x00000000
        /*0090*/ 	.short	0x0011
        /*0092*/ 	.short	0x0058
        /*0094*/ 	.byte	0x00, 0xf0, 0x11, 0x00


	//----- nvinfo : EIATTR_KPARAM_INFO
	.align		4
.L_35:
        /*0098*/ 	.byte	0x04, 0x17
        /*009a*/ 	.short	(.L_37 - .L_36)
.L_36:
        /*009c*/ 	.word	0x00000000
        /*00a0*/ 	.short	0x0010
        /*00a2*/ 	.short	0x0054
        /*00a4*/ 	.byte	0x00, 0xf0, 0x11, 0x00


	//----- nvinfo : EIATTR_KPARAM_INFO
	.align		4
.L_37:
        /*00a8*/ 	.byte	0x04, 0x17
        /*00aa*/ 	.short	(.L_39 - .L_38)
.L_38:
        /*00ac*/ 	.word	0x00000000
        /*00b0*/ 	.short	0x000f
        /*00b2*/ 	.short	0x0050
        /*00b4*/ 	.byte	0x00, 0xf0, 0x11, 0x00


	//----- nvinfo : EIATTR_KPARAM_INFO
	.align		4
.L_39:
        /*00b8*/ 	.byte	0x04, 0x17
        /*00ba*/ 	.short	(.L_41 - .L_40)
.L_40:
        /*00bc*/ 	.word	0x00000000
        /*00c0*/ 	.short	0x000e
        /*00c2*/ 	.short	0x004c
        /*00c4*/ 	.byte	0x00, 0xf0, 0x11, 0x00


	//----- nvinfo : EIATTR_KPARAM_INFO
	.align		4
.L_41:
        /*00c8*/ 	.byte	0x04, 0x17
        /*00ca*/ 	.short	(.L_43 - .L_42)
.L_42:
        /*00cc*/ 	.word	0x00000000
        /*00d0*/ 	.short	0x000d
        /*00d2*/ 	.short	0x0048
        /*00d4*/ 	.byte	0x00, 0xf0, 0x11, 0x00


	//----- nvinfo : EIATTR_KPARAM_INFO
	.align		4
.L_43:
        /*00d8*/ 	.byte	0x04, 0x17
        /*00da*/ 	.short	(.L_45 - .L_44)
.L_44:
        /*00dc*/ 	.word	0x00000000
        /*00e0*/ 	.short	0x000c
        /*00e2*/ 	.short	0x0044
        /*00e4*/ 	.byte	0x00, 0xf0, 0x11, 0x00


	//----- nvinfo : EIATTR_KPARAM_INFO
	.align		4
.L_45:
        /*00e8*/ 	.byte	0x04, 0x17
        /*00ea*/ 	.short	(.L_47 - .L_46)
.L_46:
        /*00ec*/ 	.word	0x00000000
        /*00f0*/ 	.short	0x000b
        /*00f2*/ 	.short	0x0040
        /*00f4*/ 	.byte	0x00, 0xf0, 0x11, 0x00


	//----- nvinfo : EIATTR_KPARAM_INFO
	.align		4
.L_47:
        /*00f8*/ 	.byte	0x04, 0x17
        /*00fa*/ 	.short	(.L_49 - .L_48)
.L_48:
        /*00fc*/ 	.word	0x00000000
        /*0100*/ 	.short	0x000a
        /*0102*/ 	.short	0x003c
        /*0104*/ 	.byte	0x00, 0xf0, 0x11, 0x00


	//----- nvinfo : EIATTR_KPARAM_INFO
	.align		4
.L_49:
        /*0108*/ 	.byte	0x04, 0x17
        /*010a*/ 	.short	(.L_51 - .L_50)
.L_50:
        /*010c*/ 	.word	0x00000000
        /*0110*/ 	.short	0x0009
        /*0112*/ 	.short	0x0038
        /*0114*/ 	.byte	0x00, 0xf0, 0x11, 0x00


	//----- nvinfo : EIATTR_KPARAM_INFO
	.align		4
.L_51:
        /*0118*/ 	.byte	0x04, 0x17
        /*011a*/ 	.short	(.L_53 - .L_52)
.L_52:
        /*011c*/ 	.word	0x00000000
        /*0120*/ 	.short	0x0008
        /*0122*/ 	.short	0x0034
        /*0124*/ 	.byte	0x00, 0xf0, 0x11, 0x00


	//----- nvinfo : EIATTR_KPARAM_INFO
	.align		4
.L_53:
        /*0128*/ 	.byte	0x04, 0x17
        /*012a*/ 	.short	(.L_55 - .L_54)
.L_54:
        /*012c*/ 	.word	0x00000000
        /*0130*/ 	.short	0x0007
        /*0132*/ 	.short	0x0030
        /*0134*/ 	.byte	0x00, 0xf0, 0x11, 0x00


	//----- nvinfo : EIATTR_KPARAM_INFO
	.align		4
.L_55:
        /*0138*/ 	.byte	0x04, 0x17
        /*013a*/ 	.short	(.L_57 - .L_56)
.L_56:
        /*013c*/ 	.word	0x00000000
        /*0140*/ 	.short	0x0006
        /*0142*/ 	.short	0x002c
        /*0144*/ 	.byte	0x00, 0xf0, 0x11, 0x00


	//----- nvinfo : EIATTR_KPARAM_INFO
	.align		4
.L_57:
        /*0148*/ 	.byte	0x04, 0x17
        /*014a*/ 	.short	(.L_59 - .L_58)
.L_58:
        /*014c*/ 	.word	0x00000000
        /*0150*/ 	.short	0x0005
        /*0152*/ 	.short	0x0028
        /*0154*/ 	.byte	0x00, 0xf0, 0x11, 0x00


	//----- nvinfo : EIATTR_KPARAM_INFO
	.align		4
.L_59:
        /*0158*/ 	.byte	0x04, 0x17
        /*015a*/ 	.short	(.L_61 - .L_60)
.L_60:
        /*015c*/ 	.word	0x00000000
        /*0160*/ 	.short	0x0004
        /*0162*/ 	.short	0x0020
        /*0164*/ 	.byte	0x00, 0xf4, 0x21, 0x00


	//----- nvinfo : EIATTR_KPARAM_INFO
	.align		4
.L_61:
        /*0168*/ 	.byte	0x04, 0x17
        /*016a*/ 	.short	(.L_63 - .L_62)
.L_62:
        /*016c*/ 	.word	0x00000000
        /*0170*/ 	.short	0x0003
        /*0172*/ 	.short	0x0018
        /*0174*/ 	.byte	0x00, 0xf4, 0x21, 0x00


	//----- nvinfo : EIATTR_KPARAM_INFO
	.align		4
.L_63:
        /*0178*/ 	.byte	0x04, 0x17
        /*017a*/ 	.short	(.L_65 - .L_64)
.L_64:
        /*017c*/ 	.word	0x00000000
        /*0180*/ 	.short	0x0002
        /*0182*/ 	.short	0x0010
        /*0184*/ 	.byte	0x00, 0xf4, 0x21, 0x00


	//----- nvinfo : EIATTR_KPARAM_INFO
	.align		4
.L_65:
        /*0188*/ 	.byte	0x04, 0x17
        /*018a*/ 	.short	(.L_67 - .L_66)
.L_66:
        /*018c*/ 	.word	0x00000000
        /*0190*/ 	.short	0x0001
        /*0192*/ 	.short	0x0008
        /*0194*/ 	.byte	0x00, 0xf4, 0x21, 0x00


	//----- nvinfo : EIATTR_KPARAM_INFO
	.align		4
.L_67:
        /*0198*/ 	.byte	0x04, 0x17
        /*019a*/ 	.short	(.L_69 - .L_68)
.L_68:
        /*019c*/ 	.word	0x00000000
        /*01a0*/ 	.short	0x0000
        /*01a2*/ 	.short	0x0000
        /*01a4*/ 	.byte	0x00, 0xf4, 0x21, 0x00


	//----- nvinfo : EIATTR_AT_ENTRY_FRAGMENTS
	.align		4
.L_69:
        /*01a8*/ 	.byte	0x04, 0x4f
        /*01aa*/ 	.short	(.L_71 - .L_70)


	//   ....[0]....
.L_70:
        /*01ac*/ 	.word	0x00000004


	//----- nvinfo : EIATTR_RESERVED_SMEM_USED
	.align		4
.L_71:
        /*01b0*/ 	.byte	0x01, 0x41
	.zero		2


	//----- nvinfo : EIATTR_SPARSE_MMA_MASK
	.align		4
        /*01b4*/ 	.byte	0x03, 0x50
        /*01b6*/ 	.short	0x0000


	//----- nvinfo : EIATTR_TCGEN05_1CTA_USED
	.align		4
        /*01b8*/ 	.byte	0x01, 0x51
	.zero		2


	//----- nvinfo : EIATTR_MAXREG_COUNT
	.align		4
        /*01bc*/ 	.byte	0x03, 0x1b
        /*01be*/ 	.short	0x00ff


	//----- nvinfo : EIATTR_NUM_BARRIERS
	.align		4
        /*01c0*/ 	.byte	0x02, 0x4c
        /*01c2*/ 	.byte	0x01
	.zero		1


	//----- nvinfo : EIATTR_INT_WARP_WIDE_INSTR_OFFSETS
	.align		4
        /*01c4*/ 	.byte	0x04, 0x31
        /*01c6*/ 	.short	(.L_73 - .L_72)


	//   ....[0]....
.L_72:
        /*01c8*/ 	.word	0x00000ec0


	//   ....[1]....
        /*01cc*/ 	.word	0x00000ed0


	//   ....[2]....
        /*01d0*/ 	.word	0x000014a0


	//   ....[3]....
        /*01d4*/ 	.word	0x00001580


	//   ....[4]....
        /*01d8*/ 	.word	0x000032c0


	//   ....[5]....
        /*01dc*/ 	.word	0x00006cb0


	//   ....[6]....
        /*01e0*/ 	.word	0x00006d00


	//----- nvinfo : EIATTR_COOP_GROUP_MASK_REGIDS
	.align		4
.L_73:
        /*01e4*/ 	.byte	0x04, 0x29
        /*01e6*/ 	.short	(.L_75 - .L_74)


	//   ....[0]....
.L_74:
        /*01e8*/ 	.word	0xffffffff


	//   ....[1]....
        /*01ec*/ 	.word	0xffffffff


	//   ....[2]....
        /*01f0*/ 	.word	0xffffffff


	//   ....[3]....
        /*01f4*/ 	.word	0xffffffff


	//----- nvinfo : EIATTR_COOP_GROUP_INSTR_OFFSETS
	.align		4
.L_75:
        /*01f8*/ 	.byte	0x04, 0x28
        /*01fa*/ 	.short	(.L_77 - .L_76)


	//   ....[0]....
.L_76:
        /*01fc*/ 	.word	0x00000060


	//   ....[1]....
        /*0200*/ 	.word	0x00000320


	//   ....[2]....
        /*0204*/ 	.word	0x00006b40


	//   ....[3]....
        /*0208*/ 	.word	0x00006db0


	//----- nvinfo : EIATTR_VRC_CTA_INIT_COUNT
	.align		4
.L_77:
        /*020c*/ 	.byte	0x02, 0x4a
        /*020e*/ 	.byte	0x80
	.zero		1


	//----- nvinfo : EIATTR_MBARRIER_INSTR_OFFSETS
	.align		4
        /*0210*/ 	.byte	0x04, 0x39
        /*0212*/ 	.short	(.L_79 - .L_78)


	//   ....[0]....
.L_78:
        /*0214*/ 	.word	0x00001240
        /*0218*/ 	.word	0x000000ff
        /*021c*/ 	.word	0x00002c00
        /*0220*/ 	.short	0x0100
        /*0222*/ 	.byte	0x07
	.zero		1


	//   ....[1]....
        /*0224*/ 	.word	0x000014e0
        /*0228*/ 	.word	0x000000ff
        /*022c*/ 	.word	0x00002c08
        /*0230*/ 	.short	0x0100
        /*0232*/ 	.byte	0x07
	.zero		1


	//   ....[2]....
        /*0234*/ 	.word	0x00001720
        /*0238*/ 	.word	0x000000ff
        /*023c*/ 	.word	0x00002400
        /*0240*/ 	.short	0x0100
        /*0242*/ 	.byte	0x07
	.zero		1


	//   ....[3]....
        /*0244*/ 	.word	0x00001870
        /*0248*/ 	.word	0x000000ff
        /*024c*/ 	.word	0x00002400
        /*0250*/ 	.short	0x010a
        /*0252*/ 	.byte	0x07
	.zero		1


	//   ....[4]....
        /*0254*/ 	.word	0x00001940
        /*0258*/ 	.word	0x000000ff
        /*025c*/ 	.word	0x00002400
        /*0260*/ 	.short	0x0108
        /*0262*/ 	.byte	0x07
	.zero		1


	//   ....[5]....
        /*0264*/ 	.word	0x000038e0
        /*0268*/ 	.word	0x000000ff
        /*026c*/ 	.word	0x00002c10
        /*0270*/ 	.short	0x0100
        /*0272*/ 	.byte	0x07
	.zero		1


	//   ....[6]....
        /*0274*/ 	.word	0x000039d0
        /*0278*/ 	.word	0x000000ff
        /*027c*/ 	.word	0x00002c10
        /*0280*/ 	.short	0x010a
        /*0282*/ 	.byte	0x07
	.zero		1


	//   ....[7]....
        /*0284*/ 	.word	0x00003ca0
        /*0288*/ 	.word	0x000000ff
        /*028c*/ 	.word	0x00002c10
        /*0290*/ 	.short	0x0108
        /*0292*/ 	.byte	0x07
	.zero		1


	//   ....[8]....
        /*0294*/ 	.word	0x00003d60
        /*0298*/ 	.word	0x000000ff
        /*029c*/ 	.word	0x00000000
        /*02a0*/ 	.short	0x010a
        /*02a2*/ 	.byte	0x14
	.zero		1


	//   ....[9]....
        /*02a4*/ 	.word	0x000055e0
        /*02a8*/ 	.word	0x000000ff
        /*02ac*/ 	.word	0x00000000
        /*02b0*/ 	.short	0x010a
        /*02b2*/ 	.byte	0x14
	.zero		1


	//   ....[10]....
        /*02b4*/ 	.word	0x00005720
        /*02b8*/ 	.word	0x000000ff
        /*02bc*/ 	.word	0x00002c00
        /*02c0*/ 	.short	0x0108
        /*02c2*/ 	.byte	0x07
	.zero		1


	//   ....[11]....
        /*02c4*/ 	.word	0x00005860
        /*02c8*/ 	.word	0x000000ff
        /*02cc*/ 	.word	0x00002c08
        /*02d0*/ 	.short	0x0108
        /*02d2*/ 	.byte	0x07
	.zero		1


	//   ....[12]....
        /*02d4*/ 	.word	0x00006dd0
        /*02d8*/ 	.word	0x000000ff
        /*02dc*/ 	.word	0x00002400
        /*02e0*/ 	.short	0x010a
        /*02e2*/ 	.byte	0x07
	.zero		1


	//   ....[13]....
        /*02e4*/ 	.word	0x00006e00
        /*02e8*/ 	.word	0x000000ff
        /*02ec*/ 	.word	0x00002c10
        /*02f0*/ 	.short	0x010a
        /*02f2*/ 	.byte	0x07
	.zero		1


	//   ....[14]....
        /*02f4*/ 	.word	0x00006e30
        /*02f8*/ 	.word	0x000000ff
        /*02fc*/ 	.word	0x00000000
        /*0300*/ 	.short	0x010a
        /*0302*/ 	.byte	0x14
	.zero		1


	//   ....[15]....
        /*0304*/ 	.word	0x00006e60
        /*0308*/ 	.word	0x000000ff
        /*030c*/ 	.word	0x00000000
        /*0310*/ 	.short	0x010a
        /*0312*/ 	.byte	0x14
	.zero		1


	//----- nvinfo : EIATTR_NUM_MBARRIERS
	.align		4
.L_79:
        /*0314*/ 	.byte	0x03, 0x38
        /*0316*/ 	.short	0xffff


	//----- nvinfo : EIATTR_EXIT_INSTR_OFFSETS
	.align		4
        /*0318*/ 	.byte	0x04, 0x1c
        /*031a*/ 	.short	(.L_81 - .L_80)


	//   ....[0]....
.L_80:
        /*031c*/ 	.word	0x00006dc0


	//----- nvinfo : EIATTR_REQNTID
	.align		4
.L_81:
        /*0320*/ 	.byte	0x04, 0x10
        /*0322*/ 	.short	(.L_83 - .L_82)
.L_82:
        /*0324*/ 	.word	0x00000080
        /*0328*/ 	.word	0x00000001
        /*032c*/ 	.word	0x00000001


	//----- nvinfo : EIATTR_CRS_STACK_SIZE
	.align		4
.L_83:
        /*0330*/ 	.byte	0x04, 0x1e
        /*0332*/ 	.short	(.L_85 - .L_84)
.L_84:
        /*0334*/ 	.word	0x00000000


	//----- nvinfo : EIATTR_CBANK_PARAM_SIZE
	.align		4
.L_85:
        /*0338*/ 	.byte	0x03, 0x19
        /*033a*/ 	.short	0x0088


	//----- nvinfo : EIATTR_PARAM_CBANK
	.align		4
        /*033c*/ 	.byte	0x04, 0x0a
        /*033e*/ 	.short	(.L_87 - .L_86)
	.align		4
.L_86:
        /*0340*/ 	.word	index@(.nv.constant0.attn_fwd)
        /*0344*/ 	.short	0x0380
        /*0346*/ 	.short	0x0088


	//----- nvinfo : EIATTR_SW_WAR
	.align		4
.L_87:
        /*0348*/ 	.byte	0x04, 0x36
        /*034a*/ 	.short	(.L_89 - .L_88)
.L_88:
        /*034c*/ 	.word	0x00000008
.L_89:


//--------------------- .nv.compat                --------------------------
	.section	.nv.compat,"",@"SHT_CUDA_COMPAT_INFO"
	.align	4
        /*0000*/ 	.byte	0x02, 0x02, 0x02, 0x00, 0x02, 0x05, 0x05, 0x00, 0x02, 0x03, 0x00, 0x00, 0x02, 0x06, 0x01, 0x00


//--------------------- .nv.callgraph             --------------------------
	.section	.nv.callgraph,"",@"SHT_CUDA_CALLGRAPH"
	.align	4
	.sectionentsize	8
	.align		4
        /*0000*/ 	.word	0x00000000
	.align		4
        /*0004*/ 	.word	0xffffffff
	.align		4
        /*0008*/ 	.word	0x00000000
	.align		4
        /*000c*/ 	.word	0xfffffffe
	.align		4
        /*0010*/ 	.word	0x00000000
	.align		4
        /*0014*/ 	.word	0xfffffffd
	.align		4
        /*0018*/ 	.word	0x00000000
	.align		4
        /*001c*/ 	.word	0xfffffffc


//--------------------- .nv.constant4             --------------------------
	.section	.nv.constant4,"a",@progbits
	.align	8
	.align		8
.nv.constant4:
        /*0000*/ 	.dword	_$_str


//--------------------- .text.attn_fwd            --------------------------
	.section	.text.attn_fwd,"ax",@progbits
	.align	128
        .global         attn_fwd
        .type           attn_fwd,@function
        .size           attn_fwd,(.L_x_30 - attn_fwd)
        .other          attn_fwd,@"STO_CUDA_ENTRY STV_DEFAULT"
attn_fwd:
.text.attn_fwd:
[----:B------:R-:W0:Y:S01]  /*0000*/  LDC R1, c[0x0][0x37c] ;  /* 0x0000df00ff017b82 */ /* 0x000e220000000800 */
[----:B------:R-:W1:Y:S02]  /*0010*/  S2R R0, SR_TID.X ;  /* 0x0000000000007919 */ /* 0x000e640000002100 */
[----:B-1----:R-:W-:-:S04]  /*0020*/  ISETP.GE.U32.AND P0, PT, R0, 0x20, PT ;  /* 0x000000200000780c */ /* 0x002fc80003f06070 */
[----:B------:R-:W-:-:S09]  /*0030*/  P2R R2, PR, RZ, 0x1 ;  /* 0x00000001ff027803 */ /* 0x000fd20000000000 */
[----:B------:R-:W-:Y:S05]  /*0040*/  @P0 BRA `(.L_x_0) ;  /* 0x0000000000b80947 */ /* 0x000fea0003800000 */
[----:B------:R-:W1:Y:S01]  /*0050*/  S2UR UR6, SR_CgaCtaId ;  /* 0x00000000000679c3 */ /* 0x000e620000008800 */
[----:B------:R-:W-:Y:S01]  /*0060*/  NOP ;  /* 0x0000000000007918 */ /* 0x000fe20000000000 */
[----:B------:R-:W-:Y:S02]  /*0070*/  UMOV UR4, 0x40 ;  /* 0x0000004000047882 */ /* 0x000fe40000000000 */
[----:B-1----:R-:W-:-:S09]  /*0080*/  ULEA UR4, UR6, UR4, 0x18 ;  /* 0x0000000406047291 */ /* 0x002fd2000f8ec0ff */
[----:B------:R-:W1:Y:S01]  /*0090*/  LDS.U8 R2, [UR4] ;  /* 0x00000004ff027984 */ /* 0x000e620008000000 */
[----:B------:R-:W-:Y:S02]  /*00a0*/  UMOV UR4, 0x400 ;  /* 0x0000040000047882 */ /* 0x000fe40000000000 */
[----:B------:R-:W-:Y:S01]  /*00b0*/  ULEA UR4, UR6, UR4, 0x18 ;  /* 0x0000000406047291 */ /* 0x000fe2000f8ec0ff */
[----:B-1----:R-:W-:-:S13]  /*00c0*/  ISETP.NE.AND P0, PT, R2, RZ, PT ;  /* 0x000000ff0200720c */ /* 0x002fda0003f05270 */
[----:B------:R-:W-:Y:S05]  /*00d0*/  @P0 BRA `(.L_x_1) ;  /* 0x00000000007c0947 */ /* 0x000fea0003800000 */
[----:B------:R-:W-:-:S13]  /*00e0*/  ELECT P0, URZ, PT ;  /* 0x0000000000ff782f */ /* 0x000fda0003800000 */
[----:B------:R-:W-:Y:S05]  /*00f0*/  @!P0 BRA `(.L_x_2) ;  /* 0x0000000000848947 */ /* 0x000fea0003800000 */
[----:B------:R-:W-:Y:S01]  /*0100*/  UMOV UR5, 0x2 ;  /* 0x0000000200057882 */ /* 0x000fe20000000000 */
[----:B------:R-:W-:Y:S02]  /*0110*/  IMAD.MOV.U32 R5, RZ, RZ, 0x1 ;  /* 0x00000001ff057424 */ /* 0x000fe400078e00ff */
[----:B------:R-:W-:Y:S02]  /*0120*/  IMAD.MOV.U32 R3, RZ, RZ, 0x3 ;  /* 0x00000003ff037424 */ /* 0x000fe400078e00ff */
[----:B------:R-:W-:Y:S04]  /*0130*/  DEPBAR.LE SB1, 0x36 ;  /* 0x00009d800000791a */ /* 0x000fe80000000000 */
[----:B------:R-:W1:Y:S02]  /*0140*/  UTCATOMSWS.FIND_AND_SET.ALIGN UP0, UR5, UR5 ;  /* 0x00000005000575e3 */ /* 0x000e640008000800 */
[----:B-1----:R-:W-:-:S04]  /*0150*/  PLOP3.LUT P0, PT, PT, PT, UP0, 0x80, 0x8 ;  /* 0x000000000008781c */ /* 0x002fc80003f0f008 */
[----:B------:R-:W-:-:S04]  /*0160*/  SEL R2, RZ, 0xffffffff, !P0 ;  /* 0xffffffffff027807 */ /* 0x000fc80004000000 */
[----:B------:R-:W-:Y:S01]  /*0170*/  ISETP.NE.AND P0, PT, R2, RZ, PT ;  /* 0x000000ff0200720c */ /* 0x000fe20003f05270 */
[----:B------:R-:W-:-:S12]  /*0180*/  IMAD.U32 R2, RZ, RZ, UR5 ;  /* 0x00000005ff027e24 */ /* 0x000fd8000f8e00ff */
[----:B------:R-:W-:Y:S05]  /*0190*/  @P0 BRA `(.L_x_3) ;  /* 0x0000000000240947 */ /* 0x000fea0003800000 */
.L_x_4:
[----:B------:R-:W-:Y:S05]  /*01a0*/  NANOSLEEP 0x64 ;  /* 0x000000640000795d */ /* 0x000fea0003800000 */
[----:B------:R-:W-:-:S05]  /*01b0*/  UMOV UR5, 0x2 ;  /* 0x0000000200057882 */ /* 0x000fca0000000000 */
[----:B------:R-:W-:Y:S04]  /*01c0*/  DEPBAR.LE SB1, 0x36 ;  /* 0x00009d800000791a */ /* 0x000fe80000000000 */
[----:B------:R-:W1:Y:S02]  /*01d0*/  UTCATOMSWS.FIND_AND_SET.ALIGN UP0, UR5, UR5 ;  /* 0x00000005000575e3 */ /* 0x000e640008000800 */
[----:B-1----:R-:W-:-:S04]  /*01e0*/  PLOP3.LUT P0, PT, PT, PT, UP0, 0x80, 0x8 ;  /* 0x000000000008781c */ /* 0x002fc80003f0f008 */
[----:B------:R-:W-:-:S04]  /*01f0*/  SEL R2, RZ, 0xffffffff, !P0 ;  /* 0xffffffffff027807 */ /* 0x000fc80004000000 */
[----:B------:R-:W-:Y:S01]  /*0200*/  ISETP.NE.AND P0, PT, R2, RZ, PT ;  /* 0x000000ff0200720c */ /* 0x000fe20003f05270 */
[----:B------:R-:W-:-:S12]  /*0210*/  IMAD.U32 R2, RZ, RZ, UR5 ;  /* 0x00000005ff027e24 */ /* 0x000fd8000f8e00ff */
[----:B------:R-:W-:Y:S05]  /*0220*/  @!P0 BRA `(.L_x_4) ;  /* 0xfffffffc00dc8947 */ /* 0x000fea000383ffff */
.L_x_3:
[C---:B------:R-:W-:Y:S01]  /*0230*/  VIADD R4, R2.reuse, 0x10 ;  /* 0x0000001002047836 */ /* 0x040fe20000000000 */
[----:B------:R-:W-:Y:S01]  /*0240*/  UMOV UR5, 0x50 ;  /* 0x0000005000057882 */ /* 0x000fe20000000000 */
[----:B------:R-:W-:Y:S01]  /*0250*/  SHF.L.U32 R3, R3, R2, RZ ;  /* 0x0000000203037219 */ /* 0x000fe200000006ff */
[----:B------:R-:W-:Y:S01]  /*0260*/  ULEA UR5, UR6, UR5, 0x18 ;  /* 0x0000000506057291 */ /* 0x000fe2000f8ec0ff */
[----:B------:R-:W-:Y:S01]  /*0270*/  IMAD.SHL.U32 R2, R2, 0x20, RZ ;  /* 0x0000002002027824 */ /* 0x000fe200078e00ff */
[----:B------:R-:W-:-:S04]  /*0280*/  SHF.L.U32 R4, R5, R4, RZ ;  /* 0x0000000405047219 */ /* 0x000fc800000006ff */
[----:B------:R-:W-:-:S05]  /*0290*/  LOP3.LUT R3, R4, R3, RZ, 0xfc, !PT ;  /* 0x0000000304037212 */ /* 0x000fca00078efcff */
[----:B------:R1:W-:Y:S04]  /*02a0*/  ATOMS.OR RZ, [UR5], R3 ;  /* 0x00000003ffff798c */ /* 0x0003e8000b000005 */
[----:B------:R1:W-:Y:S01]  /*02b0*/  STS [UR4], R2 ;  /* 0x00000002ff007988 */ /* 0x0003e20008000804 */
[----:B------:R-:W-:Y:S05]  /*02c0*/  BRA `(.L_x_2) ;  /* 0x0000000000107947 */ /* 0x000fea0003800000 */
.L_x_1:
[----:B------:R-:W-:Y:S01]  /*02d0*/  IMAD.MOV.U32 R3, RZ, RZ, -0x1 ;  /* 0xffffffffff037424 */ /* 0x000fe200078e00ff */
[----:B------:R-:W-:-:S04]  /*02e0*/  MOV R2, 0x310 ;  /* 0x0000031000027802 */ /* 0x000fc80000000f00 */
[----:B------:R1:W-:Y:S03]  /*02f0*/  STS [UR4], R3 ;  /* 0x00000003ff007988 */ /* 0x0003e60008000804 */
[----:B01----:R-:W-:Y:S05]  /*0300*/  CALL.REL.NOINC `($__internal_1_$__cuda_sm10x_tcgen05_guardrail_trap_phase_invalid_during_alloc) ;  /* 0x0000006800ec7944 */ /* 0x003fea0003c00000 */
.L_x_2:
[----:B------:R-:W-:Y:S05]  /*0310*/  WARPSYNC.ALL ;  /* 0x0000000000007948 */ /* 0x000fea0003800000 */
[----:B------:R-:W-:Y:S01]  /*0320*/  NOP ;  /* 0x0000000000007918 */ /* 0x000fe20000000000 */
.L_x_0:
[----:B------:R-:W2:Y:S01]  /*0330*/  S2R R49, SR_CTAID.X ;  /* 0x0000000000317919 */ /* 0x000ea20000002500 */
[----:B------:R-:W3:Y:S01]  /*0340*/  S2UR UR6, SR_CTAID.Y ;  /* 0x00000000000679c3 */ /* 0x000ee20000002600 */
[----:B------:R-:W3:Y:S01]  /*0350*/  LDCU.64 UR4, c[0x0][0x3b0] ;  /* 0x00007600ff0477ac */ /* 0x000ee20008000a00 */
[----:B------:R-:W-:Y:S01]  /*0360*/  UMOV UR7, 0x400 ;  /* 0x0000040000077882 */ /* 0x000fe20000000000 */
[----:B------:R-:W4:Y:S05]  /*0370*/  LDCU.64 UR22, c[0x0][0x358] ;  /* 0x00006b00ff1677ac */ /* 0x000f2a0008000a00 */
[----:B------:R-:W1:Y:S08]  /*0380*/  LDC.64 R4, c[0x0][0x380] ;  /* 0x0000e000ff047b82 */ /* 0x000e700000000a00 */
[----:B------:R-:W0:Y:S08]  /*0390*/  LDC R13, c[0x0][0x3b8] ;  /* 0x0000ee00ff0d7b82 */ /* 0x000e300000000800 */
[----:B------:R-:W0:Y:S01]  /*03a0*/  S2UR UR8, SR_CgaCtaId ;  /* 0x00000000000879c3 */ /* 0x000e220000008800 */
[----:B---3--:R-:W-:Y:S01]  /*03b0*/  UIMAD UR4, UR6, UR4, URZ ;  /* 0x00000004060472a4 */ /* 0x008fe2000f8e02ff */
[----:B--2---:R-:W-:-:S06]  /*03c0*/  IMAD.SHL.U32 R49, R49, 0x80, RZ ;  /* 0x0000008031317824 */ /* 0x004fcc00078e00ff */
[----:B------:R-:W2:Y:S01]  /*03d0*/  LDC.64 R74, c[0x0][0x388] ;  /* 0x0000e200ff4a7b82 */ /* 0x000ea20000000a00 */
[----:B-1----:R-:W-:Y:S01]  /*03e0*/  LOP3.LUT R2, R49, 0x7f, R0, 0xf8, !PT ;  /* 0x0000007f31027812 */ /* 0x002fe200078ef800 */
[----:B0-----:R-:W-:-:S04]  /*03f0*/  IMAD.SHL.U32 R7, R13, 0x8, RZ ;  /* 0x000000080d077824 */ /* 0x001fc800078e00ff */
[----:B------:R-:W-:Y:S01]  /*0400*/  IMAD R3, R2, UR5, RZ ;  /* 0x0000000502037c24 */ /* 0x000fe2000f8e02ff */
[----:B------:R-:W-:Y:S01]  /*0410*/  USHF.R.S32.HI UR5, URZ, 0x1f, UR4 ;  /* 0x0000001fff057899 */ /* 0x000fe20008011404 */
[C---:B------:R-:W-:Y:S02]  /*0420*/  IMAD.SHL.U32 R9, R13.reuse, 0x10, RZ ;  /* 0x000000100d097824 */ /* 0x040fe400078e00ff */
[----:B------:R-:W-:Y:S01]  /*0430*/  IMAD R11, R13, 0x18, RZ ;  /* 0x000000180d0b7824 */ /* 0x000fe200078e02ff */
[----:B------:R-:W-:Y:S01]  /*0440*/  IADD3 R4, P0, P1, R3, UR4, R4 ;  /* 0x0000000403047c10 */ /* 0x000fe2000f91e004 */
[----:B------:R-:W-:Y:S01]  /*0450*/  ULEA UR7, UR8, UR7, 0x18 ;  /* 0x0000000708077291 */ /* 0x000fe2000f8ec0ff */
[----:B------:R-:W-:Y:S01]  /*0460*/  BAR.SYNC.DEFER_BLOCKING 0x0 ;  /* 0x0000000000007b1d */ /* 0x000fe20000010000 */
[----:B------:R-:W-:Y:S01]  /*0470*/  SHF.R.S32.HI R6, RZ, 0x1f, R3 ;  /* 0x0000001fff067819 */ /* 0x000fe20000011403 */
[C---:B------:R-:W-:Y:S02]  /*0480*/  IMAD.SHL.U32 R3, R13.reuse, 0x2, RZ ;  /* 0x000000020d037824 */ /* 0x040fe400078e00ff */
[C---:B------:R-:W-:Y:S01]  /*0490*/  IMAD R17, R13.reuse, 0x3, RZ ;  /* 0x000000030d117824 */ /* 0x040fe200078e02ff */
[----:B------:R-:W-:Y:S01]  /*04a0*/  IADD3.X R5, PT, PT, R6, UR5, R5, P0, P1 ;  /* 0x0000000506057c10 */ /* 0x000fe200087e2405 */
[----:B------:R-:W-:Y:S01]  /*04b0*/  IMAD.SHL.U32 R19, R13, 0x4, RZ ;  /* 0x000000040d137824 */ /* 0x000fe200078e00ff */
[-C--:B------:R-:W-:Y:S01]  /*04c0*/  IADD3 R6, P5, PT, R7, R4.reuse, RZ ;  /* 0x0000000407067210 */ /* 0x080fe20007fbe0ff */
[----:B------:R-:W-:Y:S01]  /*04d0*/  IMAD R21, R13, 0x5, RZ ;  /* 0x000000050d157824 */ /* 0x000fe200078e02ff */
[-C--:B------:R-:W-:Y:S01]  /*04e0*/  IADD3 R8, P4, PT, R9, R4.reuse, RZ ;  /* 0x0000000409087210 */ /* 0x080fe20007f9e0ff */
[----:B------:R-:W-:Y:S01]  /*04f0*/  IMAD R23, R13, 0x6, RZ ;  /* 0x000000060d177824 */ /* 0x000fe200078e02ff */
[-C--:B------:R-:W-:Y:S01]  /*0500*/  IADD3 R10, P1, PT, R11, R4.reuse, RZ ;  /* 0x000000040b0a7210 */ /* 0x080fe20007f3e0ff */
[C---:B------:R-:W-:Y:S01]  /*0510*/  IMAD R25, R13.reuse, 0x7, RZ ;  /* 0x000000070d197824 */ /* 0x040fe200078e02ff */
[----:B------:R-:W-:Y:S01]  /*0520*/  IADD3 R12, P0, PT, R4, R13, RZ ;  /* 0x0000000d040c7210 */ /* 0x000fe20007f1e0ff */
[----:B------:R-:W-:Y:S01]  /*0530*/  IMAD R27, R13, 0x9, RZ ;  /* 0x000000090d1b7824 */ /* 0x000fe200078e02ff */
[-C--:B------:R-:W-:Y:S01]  /*0540*/  IADD3 R14, P3, PT, R3, R4.reuse, RZ ;  /* 0x00000004030e7210 */ /* 0x080fe20007f7e0ff */
[----:B------:R-:W-:Y:S01]  /*0550*/  IMAD R29, R13, 0xa, RZ ;  /* 0x0000000a0d1d7824 */ /* 0x000fe200078e02ff */
[-C--:B------:R-:W-:Y:S01]  /*0560*/  IADD3 R16, P2, PT, R17, R4.reuse, RZ ;  /* 0x0000000411107210 */ /* 0x080fe20007f5e0ff */
[----:B------:R-:W-:Y:S01]  /*0570*/  IMAD R31, R13, 0xb, RZ ;  /* 0x0000000b0d1f7824 */ /* 0x000fe200078e02ff */
[-C--:B------:R-:W-:Y:S01]  /*0580*/  LEA.HI.X.SX32 R7, R7, R5.reuse, 0x1, P5 ;  /* 0x0000000507077211 */ /* 0x080fe200028f0eff */
[----:B------:R-:W-:Y:S01]  /*0590*/  IMAD R33, R13, 0xc, RZ ;  /* 0x0000000c0d217824 */ /* 0x000fe200078e02ff */
[----:B------:R-:W-:Y:S01]  /*05a0*/  IADD3 R18, P5, PT, R19, R4, RZ ;  /* 0x0000000413127210 */ /* 0x000fe20007fbe0ff */
[----:B------:R-:W-:Y:S01]  /*05b0*/  IMAD R35, R13, 0xd, RZ ;  /* 0x0000000d0d237824 */ /* 0x000fe200078e02ff */
[-C--:B------:R-:W-:Y:S01]  /*05c0*/  LEA.HI.X.SX32 R9, R9, R5.reuse, 0x1, P4 ;  /* 0x0000000509097211 */ /* 0x080fe200020f0eff */
[C---:B------:R-:W-:Y:S01]  /*05d0*/  IMAD R37, R13.reuse, 0xe, RZ ;  /* 0x0000000e0d257824 */ /* 0x040fe200078e02ff */
[----:B------:R-:W0:Y:S01]  /*05e0*/  LDS R70, [UR7] ;  /* 0x00000007ff467984 */ /* 0x000e220008000800 */
[----:B------:R-:W-:Y:S01]  /*05f0*/  IMAD R39, R13, 0xf, RZ ;  /* 0x0000000f0d277824 */ /* 0x000fe200078e02ff */
[-C--:B------:R-:W-:Y:S01]  /*0600*/  LEA.HI.X.SX32 R11, R11, R5.reuse, 0x1, P1 ;  /* 0x000000050b0b7211 */ /* 0x080fe200008f0eff */
[----:B------:R-:W-:Y:S01]  /*0610*/  IMAD R41, R13, 0x11, RZ ;  /* 0x000000110d297824 */ /* 0x000fe200078e02ff */
[-C--:B------:R-:W-:Y:S01]  /*0620*/  LEA.HI.X.SX32 R15, R3, R5.reuse, 0x1, P3 ;  /* 0x00000005030f7211 */ /* 0x080fe200018f0eff */
[----:B------:R-:W-:Y:S01]  /*0630*/  IMAD R43, R13, 0x12, RZ ;  /* 0x000000120d2b7824 */ /* 0x000fe200078e02ff */
[----:B------:R-:W-:Y:S01]  /*0640*/  LEA.HI.X.SX32 R17, R17, R5, 0x1, P2 ;  /* 0x0000000511117211 */ /* 0x000fe200010f0eff */
[C---:B------:R-:W-:Y:S01]  /*0650*/  IMAD R45, R13.reuse, 0x13, RZ ;  /* 0x000000130d2d7824 */ /* 0x040fe200078e02ff */
[----:B------:R-:W-:Y:S01]  /*0660*/  BAR.SYNC.DEFER_BLOCKING 0x0 ;  /* 0x0000000000007b1d */ /* 0x000fe20000010000 */
[----:B------:R-:W-:-:S02]  /*0670*/  IMAD R47, R13, 0x14, RZ ;  /* 0x000000140d2f7824 */ /* 0x000fc400078e02ff */
[C---:B------:R-:W-:Y:S02]  /*0680*/  IMAD R51, R13.reuse, 0x15, RZ ;  /* 0x000000150d337824 */ /* 0x040fe400078e02ff */
[C---:B------:R-:W-:Y:S02]  /*0690*/  IMAD R53, R13.reuse, 0x16, RZ ;  /* 0x000000160d357824 */ /* 0x040fe400078e02ff */
[C---:B------:R-:W-:Y:S02]  /*06a0*/  IMAD R55, R13.reuse, 0x17, RZ ;  /* 0x000000170d377824 */ /* 0x040fe400078e02ff */
[C---:B------:R-:W-:Y:S02]  /*06b0*/  IMAD R57, R13.reuse, 0x19, RZ ;  /* 0x000000190d397824 */ /* 0x040fe400078e02ff */
[C---:B------:R-:W-:Y:S02]  /*06c0*/  IMAD R59, R13.reuse, 0x1a, RZ ;  /* 0x0000001a0d3b7824 */ /* 0x040fe400078e02ff */
[----:B------:R-:W-:-:S02]  /*06d0*/  IMAD R61, R13, 0x1b, RZ ;  /* 0x0000001b0d3d7824 */ /* 0x000fc400078e02ff */
[C---:B------:R-:W-:Y:S02]  /*06e0*/  IMAD R63, R13.reuse, 0x1c, RZ ;  /* 0x0000001c0d3f7824 */ /* 0x040fe400078e02ff */
[C---:B------:R-:W-:Y:S02]  /*06f0*/  IMAD R65, R13.reuse, 0x1d, RZ ;  /* 0x0000001d0d417824 */ /* 0x040fe400078e02ff */
[C---:B------:R-:W-:Y:S02]  /*0700*/  IMAD R67, R13.reuse, 0x1e, RZ ;  /* 0x0000001e0d437824 */ /* 0x040fe400078e02ff */
[C---:B------:R-:W-:Y:S01]  /*0710*/  IMAD R69, R13.reuse, 0x1f, RZ ;  /* 0x0000001f0d457824 */ /* 0x040fe200078e02ff */
[----:B------:R-:W-:Y:S01]  /*0720*/  LEA.HI.X.SX32 R13, R13, R5, 0x1, P0 ;  /* 0x000000050d0d7211 */ /* 0x000fe200000f0eff */
[----:B------:R-:W1:Y:S01]  /*0730*/  LDCU UR4, c[0x0][0x3c8] ;  /* 0x00007900ff0477ac */ /* 0x000e620008000800 */
[-C--:B------:R-:W-:Y:S01]  /*0740*/  IADD3 R20, P4, PT, R21, R4.reuse, RZ ;  /* 0x0000000415147210 */ /* 0x080fe20007f9e0ff */
[----:B----4-:R-:W5:Y:S01]  /*0750*/  LDG.E.U8 R14, desc[UR22][R14.64] ;  /* 0x000000160e0e7981 */ /* 0x010f62000c1e1100 */
[----:B------:R-:W-:-:S02]  /*0760*/  IADD3 R22, P1, PT, R23, R4, RZ ;  /* 0x0000000417167210 */ /* 0x000fc40007f3e0ff */
[-C--:B------:R-:W-:Y:S01]  /*0770*/  IADD3 R24, P0, PT, R25, R4.reuse, RZ ;  /* 0x0000000419187210 */ /* 0x080fe20007f1e0ff */
[----:B------:R-:W5:Y:S01]  /*0780*/  LDG.E.U8 R13, desc[UR22][R12.64] ;  /* 0x000000160c0d7981 */ /* 0x000f62000c1e1100 */
[-C--:B------:R-:W-:Y:S02]  /*0790*/  IADD3 R26, P3, PT, R27, R4.reuse, RZ ;  /* 0x000000041b1a7210 */ /* 0x080fe40007f7e0ff */
[-C--:B------:R-:W-:Y:S01]  /*07a0*/  IADD3 R28, P2, PT, R29, R4.reuse, RZ ;  /* 0x000000041d1c7210 */ /* 0x080fe20007f5e0ff */
[----:B------:R-:W5:Y:S01]  /*07b0*/  LDG.E.U8 R72, desc[UR22][R10.64] ;  /* 0x000000160a487981 */ /* 0x000f62000c1e1100 */
[-C--:B------:R-:W-:Y:S02]  /*07c0*/  LEA.HI.X.SX32 R19, R19, R5.reuse, 0x1, P5 ;  /* 0x0000000513137211 */ /* 0x080fe400028f0eff */
[----:B------:R-:W-:Y:S01]  /*07d0*/  IADD3 R30, P5, PT, R31, R4, RZ ;  /* 0x000000041f1e7210 */ /* 0x000fe20007fbe0ff */
[----:B------:R3:W5:Y:S01]  /*07e0*/  LDG.E.U8 R48, desc[UR22][R4.64] ;  /* 0x0000001604307981 */ /* 0x000762000c1e1100 */
[----:B------:R-:W-:-:S02]  /*07f0*/  LEA.HI.X.SX32 R21, R21, R5, 0x1, P4 ;  /* 0x0000000515157211 */ /* 0x000fc400020f0eff */
[-C--:B------:R-:W-:Y:S01]  /*0800*/  LEA.HI.X.SX32 R23, R23, R5.reuse, 0x1, P1 ;  /* 0x0000000517177211 */ /* 0x080fe200008f0eff */
[----:B------:R-:W5:Y:S01]  /*0810*/  LDG.E.U8 R18, desc[UR22][R18.64] ;  /* 0x0000001612127981 */ /* 0x000f62000c1e1100 */
[-C--:B------:R-:W-:Y:S02]  /*0820*/  LEA.HI.X.SX32 R25, R25, R5.reuse, 0x1, P0 ;  /* 0x0000000519197211 */ /* 0x080fe400000f0eff */
[-C--:B------:R-:W-:Y:S01]  /*0830*/  LEA.HI.X.SX32 R27, R27, R5.reuse, 0x1, P3 ;  /* 0x000000051b1b7211 */ /* 0x080fe200018f0eff */
[----:B------:R-:W5:Y:S01]  /*0840*/  LDG.E.U8 R20, desc[UR22][R20.64] ;  /* 0x0000001614147981 */ /* 0x000f62000c1e1100 */
[----:B------:R-:W-:Y:S02]  /*0850*/  LEA.HI.X.SX32 R29, R29, R5, 0x1, P2 ;  /* 0x000000051d1d7211 */ /* 0x000fe400010f0eff */
[-C--:B------:R-:W-:Y:S01]  /*0860*/  IADD3 R32, P4, PT, R33, R4.reuse, RZ ;  /* 0x0000000421207210 */ /* 0x080fe20007f9e0ff */
[----:B------:R-:W5:Y:S01]  /*0870*/  LDG.E.U8 R22, desc[UR22][R22.64] ;  /* 0x0000001616167981 */ /* 0x000f62000c1e1100 */
        /* <DEDUP_REMOVED lines=8> */
[----:B------:R-:W5:Y:S01]  /*0900*/  LDG.E.U8 R28, desc[UR22][R28.64] ;  /* 0x000000161c1c7981 */ /* 0x000f62000c1e1100 */
        /* <DEDUP_REMOVED lines=31> */
[----:B------:R-:W-:Y:S01]  /*0b00*/  IADD3 R66, P2, PT, R67, R4, RZ ;  /* 0x0000000443427210 */ /* 0x000fe20007f5e0ff */
[----:B------:R-:W5:Y:S01]  /*0b10*/  LDG.E.U8 R54, desc[UR22][R54.64] ;  /* 0x0000001636367981 */ /* 0x000f62000c1e1100 */
[-C--:B------:R-:W-:Y:S02]  /*0b20*/  LEA.HI.X.SX32 R57, R57, R5.reuse, 0x1, P5 ;  /* 0x0000000539397211 */ /* 0x080fe400028f0eff */
[-C--:B------:R-:W-:Y:S01]  /*0b30*/  LEA.HI.X.SX32 R59, R59, R5.reuse, 0x1, P4 ;  /* 0x000000053b3b7211 */ /* 0x080fe200020f0eff */
[----:B------:R4:W5:Y:S01]  /*0b40*/  LDG.E.U8 R10, desc[UR22][R46.64] ;  /* 0x000000162e0a7981 */ /* 0x000962000c1e1100 */
[----:B------:R-:W-:-:S02]  /*0b50*/  LEA.HI.X.SX32 R61, R61, R5, 0x1, P1 ;  /* 0x000000053d3d7211 */ /* 0x000fc400008f0eff */
[-C--:B------:R-:W-:Y:S01]  /*0b60*/  LEA.HI.X.SX32 R63, R63, R5.reuse, 0x1, P0 ;  /* 0x000000053f3f7211 */ /* 0x080fe200000f0eff */
[----:B------:R-:W5:Y:S01]  /*0b70*/  LDG.E.U8 R57, desc[UR22][R56.64] ;  /* 0x0000001638397981 */ /* 0x000f62000c1e1100 */
[-C--:B------:R-:W-:Y:S02]  /*0b80*/  LEA.HI.X.SX32 R65, R65, R5.reuse, 0x1, P3 ;  /* 0x0000000541417211 */ /* 0x080fe400018f0eff */
[----:B------:R-:W-:Y:S01]  /*0b90*/  LEA.HI.X.SX32 R67, R67, R5, 0x1, P2 ;  /* 0x0000000543437211 */ /* 0x000fe200010f0eff */
[----:B------:R-:W5:Y:S01]  /*0ba0*/  LDG.E.U8 R58, desc[UR22][R58.64] ;  /* 0x000000163a3a7981 */ /* 0x000f62000c1e1100 */
[----:B---3--:R-:W-:Y:S01]  /*0bb0*/  IADD3 R4, P5, PT, R69, R4, RZ ;  /* 0x0000000445047210 */ /* 0x008fe20007fbe0ff */
[----:B----4-:R-:W3:Y:S02]  /*0bc0*/  LDC.64 R46, c[0x0][0x3c0] ;  /* 0x0000f000ff2e7b82 */ /* 0x010ee40000000a00 */
[----:B------:R-:W5:Y:S01]  /*0bd0*/  LDG.E.U8 R60, desc[UR22][R60.64] ;  /* 0x000000163c3c7981 */ /* 0x000f62000c1e1100 */
[----:B------:R-:W-:-:S02]  /*0be0*/  LOP3.LUT R6, R0, 0x1f, RZ, 0xc0, !PT ;  /* 0x0000001f00067812 */ /* 0x000fc400078ec0ff */
[----:B------:R-:W-:Y:S01]  /*0bf0*/  ISETP.GE.U32.AND P6, PT, R0, 0x20, PT ;  /* 0x000000200000780c */ /* 0x000fe20003fc6070 */
[----:B------:R-:W5:Y:S01]  /*0c00*/  LDG.E.U8 R62, desc[UR22][R62.64] ;  /* 0x000000163e3e7981 */ /* 0x000f62000c1e1100 */
[----:B------:R-:W-:-:S03]  /*0c10*/  LEA.HI.X.SX32 R5, R69, R5, 0x1, P5 ;  /* 0x0000000545057211 */ /* 0x000fc600028f0eff */
[----:B------:R-:W5:Y:S04]  /*0c20*/  LDG.E.U8 R64, desc[UR22][R64.64] ;  /* 0x0000001640407981 */ /* 0x000f68000c1e1100 */
[----:B------:R-:W5:Y:S01]  /*0c30*/  LDG.E.U8 R66, desc[UR22][R66.64] ;  /* 0x0000001642427981 */ /* 0x000f62000c1e1100 */
[----:B-1----:R-:W-:Y:S01]  /*0c40*/  IMAD R7, R6, UR4, RZ ;  /* 0x0000000406077c24 */ /* 0x002fe2000f8e02ff */
[----:B------:R-:W-:Y:S02]  /*0c50*/  SHF.R.U32.HI R11, RZ, 0x5, R0 ;  /* 0x00000005ff0b7819 */ /* 0x000fe40000011600 */
[----:B------:R-:W5:Y:S01]  /*0c60*/  LDG.E.U8 R8, desc[UR22][R8.64] ;  /* 0x0000001608087981 */ /* 0x000f62000c1e1100 */
[----:B0-----:R-:W-:-:S03]  /*0c70*/  R2UR UR24, R70 ;  /* 0x00000000461872ca */ /* 0x001fc600000e0000 */
[----:B------:R0:W5:Y:S01]  /*0c80*/  LDG.E.U8 R5, desc[UR22][R4.64] ;  /* 0x0000001604057981 */ /* 0x000162000c1e1100 */
[----:B---3--:R-:W-:Y:S01]  /*0c90*/  IMAD R3, R46, UR6, RZ ;  /* 0x000000062e037c24 */ /* 0x008fe2000f8e02ff */
[----:B------:R-:W-:Y:S02]  /*0ca0*/  R2UR UR17, R11 ;  /* 0x000000000b1172ca */ /* 0x000fe400000e0000 */
[----:B------:R-:W5:Y:S02]  /*0cb0*/  LDG.E.U8 R16, desc[UR22][R16.64] ;  /* 0x0000001610107981 */ /* 0x000f64000c1e1100 */
[----:B--2---:R-:W-:Y:S02]  /*0cc0*/  IADD3 R73, P0, P1, R7, R74, R3 ;  /* 0x0000004a07497210 */ /* 0x004fe4000791e003 */
[----:B------:R1:W5:Y:S01]  /*0cd0*/  LDG.E.U8 R9, desc[UR22][R36.64] ;  /* 0x0000001624097981 */ /* 0x000362000c1e1100 */
[----:B------:R-:W-:Y:S02]  /*0ce0*/  SHF.R.S32.HI R7, RZ, 0x1f, R7 ;  /* 0x0000001fff077819 */ /* 0x000fe40000011407 */
[----:B0-----:R-:W-:-:S02]  /*0cf0*/  SHF.R.S32.HI R4, RZ, 0x1f, R3 ;  /* 0x0000001fff047819 */ /* 0x001fc40000011403 */
[----:B-1----:R-:W-:Y:S02]  /*0d00*/  LOP3.LUT R37, R0, 0x7f, RZ, 0xc0, !PT ;  /* 0x0000007f00257812 */ /* 0x002fe400078ec0ff */
[----:B------:R-:W-:Y:S02]  /*0d10*/  IADD3.X R17, PT, PT, R7, R75, R4, P0, P1 ;  /* 0x0000004b07117210 */ /* 0x000fe400007e2404 */
[----:B------:R-:W-:Y:S01]  /*0d20*/  LOP3.LUT R36, R37, 0x10, RZ, 0x3c, !PT ;  /* 0x0000001025247812 */ /* 0x000fe200078e3cff */
[----:B------:R-:W-:Y:S06]  /*0d30*/  @P6 BRA `(.L_x_5) ;  /* 0x0000000000186947 */ /* 0x000fec0003800000 */
[----:B------:R-:W-:Y:S01]  /*0d40*/  ELECT P0, URZ, PT ;  /* 0x0000000000ff782f */ /* 0x000fe20003800000 */
[----:B------:R-:W-:Y:S01]  /*0d50*/  IMAD.MOV.U32 R3, RZ, RZ, 0x1 ;  /* 0x00000001ff037424 */ /* 0x000fe200078e00ff */
[----:B------:R-:W-:Y:S01]  /*0d60*/  UMOV UR4, 0x40 ;  /* 0x0000004000047882 */ /* 0x000fe20000000000 */
[----:B------:R-:W-:Y:S01]  /*0d70*/  UVIRTCOUNT.DEALLOC.SMPOOL 0x80 ;  /* 0x000000800000784c */ /* 0x000fe20000000000 */
[----:B------:R-:W-:-:S09]  /*0d80*/  ULEA UR4, UR8, UR4, 0x18 ;  /* 0x0000000408047291 */ /* 0x000fd2000f8ec0ff */
[----:B------:R0:W-:Y:S03]  /*0d90*/  @P0 STS.U8 [UR4], R3 ;  /* 0x00000003ff000988 */ /* 0x0001e60008000004 */
.L_x_5:
[----:B------:R-:W-:Y:S01]  /*0da0*/  USHF.L.U32 UR4, UR17, 0x15, URZ ;  /* 0x0000001511047899 */ /* 0x000fe200080006ff */
[C---:B0-----:R-:W-:Y:S01]  /*0db0*/  LOP3.LUT R3, R37.reuse, 0x20, RZ, 0x3c, !PT ;  /* 0x0000002025037812 */ /* 0x041fe200078e3cff */
[----:B-----5:R-:W-:Y:S01]  /*0dc0*/  STS.U8 [R37+UR7+0x400], R68 ;  /* 0x0004004425007988 */ /* 0x020fe20008000007 */
[C---:B------:R-:W-:Y:S01]  /*0dd0*/  LOP3.LUT R7, R37.reuse, 0x30, RZ, 0x3c, !PT ;  /* 0x0000003025077812 */ /* 0x040fe200078e3cff */
[----:B------:R-:W-:Y:S01]  /*0de0*/  ULOP3.LUT UR4, UR4, 0x600000, URZ, 0xc0, !UPT ;  /* 0x0060000004047892 */ /* 0x000fe2000f8ec0ff */
[C---:B------:R-:W-:Y:S01]  /*0df0*/  LOP3.LUT R11, R37.reuse, 0x40, RZ, 0x3c, !PT ;  /* 0x00000040250b7812 */ /* 0x040fe200078e3cff */
[----:B------:R0:W-:Y:S01]  /*0e00*/  STS.U8 [R37+UR7+0x800], R8 ;  /* 0x0008000825007988 */ /* 0x0001e20008000007 */
[----:B------:R-:W-:Y:S01]  /*0e10*/  LOP3.LUT R15, R37, 0x60, RZ, 0x3c, !PT ;  /* 0x00000060250f7812 */ /* 0x000fe200078e3cff */
[----:B------:R-:W-:Y:S01]  /*0e20*/  UIADD3 UR8, UPT, UPT, UR24, UR4, URZ ;  /* 0x0000000418087290 */ /* 0x000fe2000fffe0ff */
[----:B------:R-:W-:Y:S01]  /*0e30*/  LOP3.LUT P0, RZ, R0, 0x7f, RZ, 0xc0, !PT ;  /* 0x0000007f00ff7812 */ /* 0x000fe2000780c0ff */
[----:B------:R-:W-:Y:S01]  /*0e40*/  STS.U8 [R37+UR7+0xc00], R72 ;  /* 0x000c004825007988 */ /* 0x000fe20008000007 */
[----:B------:R-:W-:Y:S01]  /*0e50*/  SHF.R.U32.HI R4, RZ, 0x5, R0 ;  /* 0x00000005ff047819 */ /* 0x000fe20000011600 */
[----:B------:R-:W-:-:S02]  /*0e60*/  UMOV UR5, 0x1 ;  /* 0x0000000100057882 */ /* 0x000fc40000000000 */
[----:B------:R-:W-:Y:S01]  /*0e70*/  STS.U8 [R37+UR7], R48 ;  /* 0x0000003025007988 */ /* 0x000fe20008000007 */
[----:B------:R-:W-:-:S03]  /*0e80*/  SGXT.U32 R4, R4, 0x2 ;  /* 0x000000020404781a */ /* 0x000fc60000000000 */
[----:B------:R1:W-:Y:S02]  /*0e90*/  STS.U8 [R36+UR7+0x80], R13 ;  /* 0x0000800d24007988 */ /* 0x0003e40008000007 */
[----:B0-----:R-:W-:Y:S02]  /*0ea0*/  IMAD R8, R4, R47, RZ ;  /* 0x0000002f04087224 */ /* 0x001fe400078e02ff */
[----:B------:R-:W-:Y:S01]  /*0eb0*/  STS.U8 [R36+UR7+0x480], R27 ;  /* 0x0004801b24007988 */ /* 0x000fe20008000007 */
[----:B------:R-:W-:Y:S01]  /*0ec0*/  VOTEU.ALL UP0, P0 ;  /* 0x0000000000ff7886 */ /* 0x000fe20000000000 */
[----:B------:R-:W-:Y:S01]  /*0ed0*/  VOTEU.ALL UP1, P0 ;  /* 0x0000000000ff7886 */ /* 0x000fe20000020000 */
[----:B------:R-:W-:Y:S01]  /*0ee0*/  IADD3 R86, P2, PT, R8, R73, RZ ;  /* 0x0000004908567210 */ /* 0x000fe20007f5e0ff */
[----:B------:R-:W-:Y:S01]  /*0ef0*/  STS.U8 [R36+UR7+0x880], R41 ;  /* 0x0008802924007988 */ /* 0x000fe20008000007 */
[----:B-1----:R-:W-:-:S03]  /*0f00*/  LOP3.LUT R13, R37, 0x50, RZ, 0x3c, !PT ;  /* 0x00000050250d7812 */ /* 0x002fc600078e3cff */
[----:B------:R-:W-:Y:S01]  /*0f10*/  STS.U8 [R36+UR7+0xc80], R57 ;  /* 0x000c803924007988 */ /* 0x000fe20008000007 */
[----:B------:R-:W-:-:S04]  /*0f20*/  @!UP0 UIADD3 UR10, UPT, UPT, -UR5, 0x100000, URZ ;  /* 0x00100000050a8890 */ /* 0x000fc8000fffe1ff */
[----:B------:R-:W-:Y:S02]  /*0f30*/  @!UP0 USHF.L.U32 UR11, UR10, 0xb, URZ ;  /* 0x0000000b0a0b8899 */ /* 0x000fe400080006ff */
[----:B------:R-:W-:Y:S01]  /*0f40*/  @!UP0 USHF.L.U32 UR10, UR10, 0x1, URZ ;  /* 0x000000010a0a8899 */ /* 0x000fe200080006ff */
[----:B------:R-:W-:Y:S01]  /*0f50*/  LEA.HI.X.SX32 R87, R8, R17, 0x1, P2 ;  /* 0x0000001108577211 */ /* 0x000fe200010f0eff */
[----:B------:R-:W-:Y:S04]  /*0f60*/  STS.U8 [R3+UR7+0x100], R14 ;  /* 0x0001000e03007988 */ /* 0x000fe80008000007 */
[----:B------:R-:W-:Y:S04]  /*0f70*/  STS.U8 [R3+UR7+0x500], R28 ;  /* 0x0005001c03007988 */ /* 0x000fe80008000007 */
[----:B------:R-:W-:Y:S04]  /*0f80*/  STS.U8 [R3+UR7+0x900], R42 ;  /* 0x0009002a03007988 */ /* 0x000fe80008000007 */
[----:B------:R0:W-:Y:S04]  /*0f90*/  STS.U8 [R3+UR7+0xd00], R58 ;  /* 0x000d003a03007988 */ /* 0x0001e80008000007 */
[----:B------:R-:W-:Y:S04]  /*0fa0*/  STS.U8 [R7+UR7+0x180], R16 ;  /* 0x0001801007007988 */ /* 0x000fe80008000007 */
[----:B------:R-:W-:Y:S01]  /*0fb0*/  STS.U8 [R7+UR7+0x580], R30 ;  /* 0x0005801e07007988 */ /* 0x000fe20008000007 */
[----:B0-----:R-:W-:-:S03]  /*0fc0*/  VIADD R3, R49, 0x80 ;  /* 0x0000008031037836 */ /* 0x001fc60000000000 */
[----:B------:R-:W-:Y:S02]  /*0fd0*/  STS.U8 [R7+UR7+0x980], R44 ;  /* 0x0009802c07007988 */ /* 0x000fe40008000007 */
[----:B------:R-:W-:Y:S02]  /*0fe0*/  ISETP.GT.AND P1, PT, R3, RZ, PT ;  /* 0x000000ff0300720c */ /* 0x000fe40003f24270 */
[----:B------:R0:W-:Y:S04]  /*0ff0*/  STS.U8 [R7+UR7+0xd80], R60 ;  /* 0x000d803c07007988 */ /* 0x0001e80008000007 */
[----:B------:R1:W-:Y:S04]  /*1000*/  STS.U8 [R11+UR7+0x200], R18 ;  /* 0x000200120b007988 */ /* 0x0003e80008000007 */
[----:B------:R-:W-:Y:S01]  /*1010*/  STS.U8 [R11+UR7+0x600], R32 ;  /* 0x000600200b007988 */ /* 0x000fe20008000007 */
[----:B0-----:R-:W-:-:S03]  /*1020*/  LOP3.LUT R7, R37, 0x70, RZ, 0x3c, !PT ;  /* 0x0000007025077812 */ /* 0x001fc600078e3cff */
[----:B------:R0:W-:Y:S01]  /*1030*/  STS.U8 [R11+UR7+0xa00], R10 ;  /* 0x000a000a0b007988 */ /* 0x0001e20008000007 */
[----:B------:R-:W-:Y:S01]  /*1040*/  UIADD3 UR4, UPT, UPT, UR17, 0x1c, URZ ;  /* 0x0000001c11047890 */ /* 0x000fe2000fffe0ff */
[----:B-1----:R-:W-:Y:S02]  /*1050*/  PRMT R18, RZ, 0x7610, R18 ;  /* 0x00007610ff127816 */ /* 0x002fe40000000012 */
[----:B------:R-:W-:Y:S04]  /*1060*/  STS.U8 [R11+UR7+0xe00], R62 ;  /* 0x000e003e0b007988 */ /* 0x000fe80008000007 */
[----:B------:R-:W-:Y:S01]  /*1070*/  STS.U8 [R13+UR7+0x280], R20 ;  /* 0x000280140d007988 */ /* 0x000fe20008000007 */
[----:B0-----:R-:W-:-:S03]  /*1080*/  IMAD R10, R47, 0x4, R8 ;  /* 0x000000042f0a7824 */ /* 0x001fc600078e0208 */
[----:B------:R-:W-:Y:S01]  /*1090*/  STS.U8 [R13+UR7+0x680], R34 ;  /* 0x000680220d007988 */ /* 0x000fe20008000007 */
[----:B------:R-:W-:-:S03]  /*10a0*/  IMAD R12, R47, 0x4, R10 ;  /* 0x000000042f0c7824 */ /* 0x000fc600078e020a */
[----:B------:R-:W-:Y:S01]  /*10b0*/  STS.U8 [R13+UR7+0xa80], R50 ;  /* 0x000a80320d007988 */ /* 0x000fe20008000007 */
[C---:B------:R-:W-:Y:S01]  /*10c0*/  IMAD R14, R47.reuse, 0x4, R12 ;  /* 0x000000042f0e7824 */ /* 0x040fe200078e020c */
[C---:B------:R-:W-:Y:S02]  /*10d0*/  IADD3 R82, P2, PT, R12.reuse, R73, RZ ;  /* 0x000000490c527210 */ /* 0x040fe40007f5e0ff */
[----:B------:R-:W-:Y:S01]  /*10e0*/  STS.U8 [R13+UR7+0xe80], R64 ;  /* 0x000e80400d007988 */ /* 0x000fe20008000007 */
[C---:B------:R-:W-:Y:S01]  /*10f0*/  IMAD R8, R47.reuse, 0x4, R14 ;  /* 0x000000042f087824 */ /* 0x040fe200078e020e */
[----:B------:R-:W-:Y:S02]  /*1100*/  LEA.HI.X.SX32 R83, R12, R17, 0x1, P2 ;  /* 0x000000110c537211 */ /* 0x000fe400010f0eff */
[----:B------:R-:W-:Y:S01]  /*1110*/  STS.U8 [R15+UR7+0x300], R22 ;  /* 0x000300160f007988 */ /* 0x000fe20008000007 */
[----:B------:R-:W-:-:S03]  /*1120*/  IMAD R16, R47, 0x4, R8 ;  /* 0x000000042f107824 */ /* 0x000fc600078e0208 */
[----:B------:R-:W-:Y:S04]  /*1130*/  STS.U8 [R15+UR7+0x700], R9 ;  /* 0x000700090f007988 */ /* 0x000fe80008000007 */
[----:B------:R-:W-:Y:S04]  /*1140*/  STS.U8 [R15+UR7+0xb00], R52 ;  /* 0x000b00340f007988 */ /* 0x000fe80008000007 */
[----:B------:R0:W-:Y:S04]  /*1150*/  STS.U8 [R15+UR7+0xf00], R66 ;  /* 0x000f00420f007988 */ /* 0x0001e80008000007 */
[----:B------:R-:W-:Y:S04]  /*1160*/  STS.U8 [R7+UR7+0x380], R24 ;  /* 0x0003801807007988 */ /* 0x000fe80008000007 */
[----:B------:R-:W-:Y:S01]  /*1170*/  STS.U8 [R7+UR7+0x780], R38 ;  /* 0x0007802607007988 */ /* 0x000fe20008000007 */
[----:B------:R-:W-:Y:S03]  /*1180*/  STTM.x32 tmem[UR8], RZ ;  /* 0x000000ff000079ed */ /* 0x000fe600082c0008 */
[----:B------:R-:W-:Y:S01]  /*1190*/  STS.U8 [R7+UR7+0xb80], R54 ;  /* 0x000b803607007988 */ /* 0x000fe20008000007 */
[C---:B------:R-:W-:Y:S01]  /*11a0*/  IADD3 R78, P2, PT, R8.reuse, R73, RZ ;  /* 0x00000049084e7210 */ /* 0x040fe20007f5e0ff */
[----:B0-----:R-:W0:Y:S02]  /*11b0*/  LDC R15, c[0x0][0x3d8] ;  /* 0x0000f600ff0f7b82 */ /* 0x001e240000000800 */
[----:B------:R1:W-:Y:S01]  /*11c0*/  STS.U8 [R7+UR7+0xf80], R5 ;  /* 0x000f800507007988 */ /* 0x0003e20008000007 */
[----:B------:R-:W2:Y:S05]  /*11d0*/  FENCE.VIEW.ASYNC.T ;  /* 0x00000000000073c6 */ /* 0x000eaa0000000200 */
[----:B--2---:R-:W-:Y:S01]  /*11e0*/  BAR.SYNC.DEFER_BLOCKING 0x0 ;  /* 0x0000000000007b1d */ /* 0x004fe20000010000 */
[----:B------:R-:W-:Y:S01]  /*11f0*/  LEA.HI.X.SX32 R79, R8, R17, 0x1, P2 ;  /* 0x00000011084f7211 */ /* 0x000fe200010f0eff */
[----:B-1----:R-:W-:Y:S01]  /*1200*/  IMAD R5, R47, 0x4, R16 ;  /* 0x000000042f057824 */ /* 0x002fe200078e0210 */
[----:B------:R-:W-:-:S05]  /*1210*/  IADD3 R84, P2, PT, R10, R73, RZ ;  /* 0x000000490a547210 */ /* 0x000fca0007f5e0ff */
[----:B------:R-:W1:Y:S01]  /*1220*/  LDC.64 R38, c[0x0][0x390] ;  /* 0x0000e400ff267b82 */ /* 0x000e620000000a00 */
[----:B------:R-:W2:Y:S02]  /*1230*/  FENCE.VIEW.ASYNC.S ;  /* 0x00000000000073c6 */ /* 0x000ea40000000000 */
[----:B--2---:R2:W3:Y:S05]  /*1240*/  @!UP1 SYNCS.EXCH.64 URZ, [UR7+0x2c00], UR10 ;  /* 0x002c000a07ff95b2 */ /* 0x0044ea0008000100 */
[----:B---3--:R-:W-:Y:S01]  /*1250*/  BAR.SYNC.DEFER_BLOCKING 0x0 ;  /* 0x0000000000007b1d */ /* 0x008fe20000010000 */
[----:B------:R-:W-:Y:S02]  /*1260*/  IADD3 R74, P3, PT, R5, R73, RZ ;  /* 0x00000049054a7210 */ /* 0x000fe40007f7e0ff */
[----:B------:R-:W-:-:S02]  /*1270*/  PRMT R12, RZ, 0x7610, R12 ;  /* 0x00007610ff0c7816 */ /* 0x000fc4000000000c */
[----:B------:R-:W-:Y:S02]  /*1280*/  PRMT R20, RZ, 0x7610, R20 ;  /* 0x00007610ff147816 */ /* 0x000fe40000000014 */
[----:B------:R-:W-:Y:S02]  /*1290*/  PRMT R22, RZ, 0x7610, R22 ;  /* 0x00007610ff167816 */ /* 0x000fe40000000016 */
[-C--:B------:R-:W-:Y:S01]  /*12a0*/  LEA.HI.X.SX32 R75, R5, R17.reuse, 0x1, P3 ;  /* 0x00000011054b7211 */ /* 0x080fe200018f0eff */
[----:B------:R-:W-:Y:S01]  /*12b0*/  IMAD R5, R47, UR4, RZ ;  /* 0x000000042f057c24 */ /* 0x000fe2000f8e02ff */
[----:B------:R-:W-:Y:S01]  /*12c0*/  PRMT R7, RZ, 0x7610, R7 ;  /* 0x00007610ff077816 */ /* 0x000fe20000000007 */
[----:B--2---:R-:W2:Y:S01]  /*12d0*/  LDCU.64 UR10, c[0x0][0x3d0] ;  /* 0x00007a00ff0a77ac */ /* 0x004ea20008000a00 */
[----:B------:R-:W-:Y:S02]  /*12e0*/  LEA.HI.X.SX32 R85, R10, R17, 0x1, P2 ;  /* 0x000000110a557211 */ /* 0x000fe400010f0eff */
[----:B------:R-:W-:-:S02]  /*12f0*/  IADD3 R76, P2, PT, R16, R73, RZ ;  /* 0x00000049104c7210 */ /* 0x000fc40007f5e0ff */
[----:B------:R-:W-:Y:S02]  /*1300*/  IADD3 R80, P3, PT, R14, R73, RZ ;  /* 0x000000490e507210 */ /* 0x000fe40007f7e0ff */
[----:B------:R-:W-:Y:S02]  /*1310*/  LEA.HI.X.SX32 R77, R16, R17, 0x1, P2 ;  /* 0x00000011104d7211 */ /* 0x000fe400010f0eff */
[----:B------:R-:W-:Y:S01]  /*1320*/  IADD3 R72, P2, PT, R5, R73, RZ ;  /* 0x0000004905487210 */ /* 0x000fe20007f5e0ff */
[----:B------:R-:W3:Y:S04]  /*1330*/  @P1 LDG.E.U8 R18, desc[UR22][R86.64] ;  /* 0x0000001656121981 */ /* 0x000ee8000c1e1100 */
[----:B------:R-:W4:Y:S04]  /*1340*/  @P1 LDG.E.U8 R12, desc[UR22][R82.64] ;  /* 0x00000016520c1981 */ /* 0x000f28000c1e1100 */
[----:B------:R-:W4:Y:S04]  /*1350*/  @P1 LDG.E.U8 R20, desc[UR22][R78.64] ;  /* 0x000000164e141981 */ /* 0x000f28000c1e1100 */
[----:B------:R-:W4:Y:S01]  /*1360*/  @P1 LDG.E.U8 R22, desc[UR22][R74.64] ;  /* 0x000000164a161981 */ /* 0x000f22000c1e1100 */
[----:B------:R-:W-:-:S02]  /*1370*/  PRMT R9, RZ, 0x7610, R9 ;  /* 0x00007610ff097816 */ /* 0x000fc40000000009 */
[----:B------:R-:W-:Y:S01]  /*1380*/  PRMT R11, RZ, 0x7610, R11 ;  /* 0x00007610ff0b7816 */ /* 0x000fe2000000000b */
[----:B------:R-:W4:Y:S01]  /*1390*/  @P1 LDG.E.U8 R7, desc[UR22][R84.64] ;  /* 0x0000001654071981 */ /* 0x000f22000c1e1100 */
[----:B------:R-:W-:Y:S02]  /*13a0*/  PRMT R13, RZ, 0x7610, R13 ;  /* 0x00007610ff0d7816 */ /* 0x000fe4000000000d */
[-C--:B------:R-:W-:Y:S02]  /*13b0*/  LEA.HI.X.SX32 R81, R14, R17.reuse, 0x1, P3 ;  /* 0x000000110e517211 */ /* 0x080fe400018f0eff */
[----:B------:R-:W-:Y:S01]  /*13c0*/  LEA.HI.X.SX32 R73, R5, R17, 0x1, P2 ;  /* 0x0000001105497211 */ /* 0x000fe200010f0eff */
[----:B------:R-:W4:Y:S04]  /*13d0*/  @P1 LDG.E.U8 R11, desc[UR22][R76.64] ;  /* 0x000000164c0b1981 */ /* 0x000f28000c1e1100 */
[----:B------:R-:W4:Y:S04]  /*13e0*/  @P1 LDG.E.U8 R9, desc[UR22][R80.64] ;  /* 0x0000001650091981 */ /* 0x000f28000c1e1100 */
[----:B------:R-:W4:Y:S01]  /*13f0*/  @P1 LDG.E.U8 R13, desc[UR22][R72.64] ;  /* 0x00000016480d1981 */ /* 0x000f22000c1e1100 */
[----:B--2---:R-:W-:Y:S01]  /*1400*/  UIMAD UR10, UR6, UR10, URZ ;  /* 0x0000000a060a72a4 */ /* 0x004fe2000f8e02ff */
[----:B------:R-:W-:Y:S01]  /*1410*/  IMAD R5, R6, UR11, RZ ;  /* 0x0000000b06057c24 */ /* 0x000fe2000f8e02ff */
[----:B------:R-:W-:-:S04]  /*1420*/  @!UP0 UIADD3 UR12, UPT, UPT, -UR5, 0x100000, URZ ;  /* 0x00100000050c8890 */ /* 0x000fc8000fffe1ff */
[----:B------:R-:W-:Y:S02]  /*1430*/  @!UP0 USHF.L.U32 UR13, UR12, 0xb, URZ ;  /* 0x0000000b0c0d8899 */ /* 0x000fe400080006ff */
[----:B------:R-:W-:Y:S01]  /*1440*/  @!UP0 USHF.L.U32 UR12, UR12, 0x1, URZ ;  /* 0x000000010c0c8899 */ /* 0x000fe200080006ff */
[----:B0-----:R-:W-:Y:S01]  /*1450*/  IMAD R4, R4, R15, RZ ;  /* 0x0000000f04047224 */ /* 0x001fe200078e02ff */
[----:B------:R-:W-:Y:S02]  /*1460*/  USHF.R.S32.HI UR9, URZ, 0x1f, UR10 ;  /* 0x0000001fff097899 */ /* 0x000fe4000801140a */
[----:B-1----:R-:W-:Y:S02]  /*1470*/  IADD3 R43, P2, P3, R5, UR10, R38 ;  /* 0x0000000a052b7c10 */ /* 0x002fe4000fb5e026 */
[----:B------:R-:W-:Y:S01]  /*1480*/  SHF.R.S32.HI R6, RZ, 0x1f, R5 ;  /* 0x0000001fff067819 */ /* 0x000fe20000011405 */
[----:B------:R-:W-:Y:S01]  /*1490*/  IMAD R5, R15, 0x4, R4 ;  /* 0x000000040f057824 */ /* 0x000fe200078e0204 */
[----:B------:R-:W-:-:S02]  /*14a0*/  VOTEU.ALL UP1, P0 ;  /* 0x0000000000ff7886 */ /* 0x000fc40000020000 */
[----:B------:R-:W-:Y:S01]  /*14b0*/  IADD3.X R39, PT, PT, R6, UR9, R39, P2, P3 ;  /* 0x0000000906277c10 */ /* 0x000fe200097e6427 */
[C---:B------:R-:W-:Y:S01]  /*14c0*/  IMAD R6, R15.reuse, 0x4, R5 ;  /* 0x000000040f067824 */ /* 0x040fe200078e0205 */
[C---:B------:R-:W-:Y:S01]  /*14d0*/  IADD3 R70, P3, PT, R4.reuse, R43, RZ ;  /* 0x0000002b04467210 */ /* 0x040fe20007f7e0ff */
[----:B------:R0:W1:Y:S01]  /*14e0*/  @!UP1 SYNCS.EXCH.64 URZ, [UR7+0x2c08], UR12 ;  /* 0x002c080c07ff95b2 */ /* 0x0000620008000100 */
[C---:B------:R-:W-:Y:S02]  /*14f0*/  IMAD R8, R15.reuse, UR4, RZ ;  /* 0x000000040f087c24 */ /* 0x040fe4000f8e02ff */
[----:B------:R-:W-:Y:S01]  /*1500*/  LEA.HI.X.SX32 R71, R4, R39, 0x1, P3 ;  /* 0x0000002704477211 */ /* 0x000fe200018f0eff */
[----:B------:R-:W-:Y:S01]  /*1510*/  IMAD R4, R15, 0x4, R6 ;  /* 0x000000040f047824 */ /* 0x000fe200078e0206 */
[----:B------:R-:W-:-:S04]  /*1520*/  @!UP0 UIADD3 UR4, UPT, UPT, -UR5, 0x100000, URZ ;  /* 0x0010000005048890 */ /* 0x000fc8000fffe1ff */
[----:B------:R-:W-:Y:S02]  /*1530*/  @!UP0 USHF.L.U32 UR5, UR4, 0xb, URZ ;  /* 0x0000000b04058899 */ /* 0x000fe400080006ff */
[----:B------:R-:W-:Y:S01]  /*1540*/  @!UP0 USHF.L.U32 UR4, UR4, 0x1, URZ ;  /* 0x0000000104048899 */ /* 0x000fe200080006ff */
[----:B------:R-:W-:Y:S02]  /*1550*/  ISETP.EQ.U32.AND P2, PT, RZ, UR17, P1 ;  /* 0x00000011ff007c0c */ /* 0x000fe40008f42070 */
[CC--:B------:R-:W-:Y:S02]  /*1560*/  IADD3 R68, P3, PT, R5.reuse, R43.reuse, RZ ;  /* 0x0000002b05447210 */ /* 0x0c0fe40007f7e0ff */
[C---:B------:R-:W-:Y:S01]  /*1570*/  IADD3 R66, P5, PT, R6.reuse, R43, RZ ;  /* 0x0000002b06427210 */ /* 0x040fe20007fbe0ff */
[----:B------:R-:W-:Y:S01]  /*1580*/  VOTEU.ALL UP1, P0 ;  /* 0x0000000000ff7886 */ /* 0x000fe20000020000 */
[-C--:B------:R-:W-:Y:S02]  /*1590*/  LEA.HI.X.SX32 R69, R5, R39.reuse, 0x1, P3 ;  /* 0x0000002705457211 */ /* 0x080fe400018f0eff */
[----:B------:R-:W-:-:S02]  /*15a0*/  LEA.HI.X.SX32 R67, R6, R39, 0x1, P5 ;  /* 0x0000002706437211 */ /* 0x000fc400028f0eff */
[-C--:B------:R-:W-:Y:S01]  /*15b0*/  IADD3 R64, P3, PT, R4, R43.reuse, RZ ;  /* 0x0000002b04407210 */ /* 0x080fe20007f7e0ff */
[----:B------:R-:W-:Y:S01]  /*15c0*/  UIADD3 UR10, UPT, UPT, UR7, 0x2400, URZ ;  /* 0x00002400070a7890 */ /* 0x000fe2000fffe0ff */
[----:B------:R-:W-:Y:S01]  /*15d0*/  IADD3 R40, P4, PT, R8, R43, RZ ;  /* 0x0000002b08287210 */ /* 0x000fe20007f9e0ff */
[----:B------:R-:W-:Y:S01]  /*15e0*/  UIADD3 UR25, UPT, UPT, UR24, 0x20, URZ ;  /* 0x0000002018197890 */ /* 0x000fe2000fffe0ff */
[-C--:B------:R-:W-:Y:S02]  /*15f0*/  LEA.HI.X.SX32 R65, R4, R39.reuse, 0x1, P3 ;  /* 0x0000002704417211 */ /* 0x080fe400018f0eff */
[----:B------:R-:W-:Y:S01]  /*1600*/  LEA.HI.X.SX32 R41, R8, R39, 0x1, P4 ;  /* 0x0000002708297211 */ /* 0x000fe200020f0eff */
[----:B---3--:R-:W-:Y:S04]  /*1610*/  STS.U8 [R37+UR7+0x2000], R18 ;  /* 0x0020001225007988 */ /* 0x008fe80008000007 */
[----:B----4-:R-:W-:Y:S04]  /*1620*/  STS.U8 [R37+UR7+0x2100], R12 ;  /* 0x0021000c25007988 */ /* 0x010fe80008000007 */
[----:B------:R-:W-:Y:S04]  /*1630*/  STS.U8 [R37+UR7+0x2200], R20 ;  /* 0x0022001425007988 */ /* 0x000fe80008000007 */
[----:B------:R-:W-:Y:S04]  /*1640*/  STS.U8 [R37+UR7+0x2300], R22 ;  /* 0x0023001625007988 */ /* 0x000fe80008000007 */
[----:B------:R2:W-:Y:S02]  /*1650*/  STS.U8 [R36+UR7+0x2080], R7 ;  /* 0x0020800724007988 */ /* 0x0005e40008000007 */
[----:B--2---:R-:W-:-:S02]  /*1660*/  IMAD R7, R15, 0x4, R4 ;  /* 0x000000040f077824 */ /* 0x004fc400078e0204 */
[----:B------:R0:W-:Y:S02]  /*1670*/  STS.U8 [R36+UR7+0x2180], R9 ;  /* 0x0021800924007988 */ /* 0x0001e40008000007 */
[----:B------:R-:W-:Y:S01]  /*1680*/  IMAD R5, R15, 0x4, R7 ;  /* 0x000000040f057824 */ /* 0x000fe200078e0207 */
[----:B------:R-:W-:Y:S01]  /*1690*/  IADD3 R62, P5, PT, R7, R43, RZ ;  /* 0x0000002b073e7210 */ /* 0x000fe20007fbe0ff */
[----:B------:R0:W-:Y:S02]  /*16a0*/  STS.U8 [R36+UR7+0x2280], R11 ;  /* 0x0022800b24007988 */ /* 0x0001e40008000007 */
[----:B------:R-:W-:Y:S01]  /*16b0*/  IMAD R38, R15, 0x4, R5 ;  /* 0x000000040f267824 */ /* 0x000fe200078e0205 */
[----:B------:R-:W-:Y:S01]  /*16c0*/  LEA.HI.X.SX32 R63, R7, R39, 0x1, P5 ;  /* 0x00000027073f7211 */ /* 0x000fe200028f0eff */
[----:B------:R0:W-:Y:S01]  /*16d0*/  STS.U8 [R36+UR7+0x2380], R13 ;  /* 0x0023800d24007988 */ /* 0x0001e20008000007 */
[-C--:B------:R-:W-:Y:S01]  /*16e0*/  IADD3 R44, P5, PT, R5, R43.reuse, RZ ;  /* 0x0000002b052c7210 */ /* 0x080fe20007fbe0ff */
[----:B-1----:R1:W-:Y:S06]  /*16f0*/  MEMBAR.ALL.CTA ;  /* 0x0000000000007992 */ /* 0x0023ec0000008000 */
[----:B-1----:R-:W-:Y:S04]  /*1700*/  FENCE.VIEW.ASYNC.S ;  /* 0x00000000000073c6 */ /* 0x002fe80000000000 */
[----:B------:R-:W1:Y:S02]  /*1710*/  FENCE.VIEW.ASYNC.S ;  /* 0x00000000000073c6 */ /* 0x000e640000000000 */
[----:B-1----:R0:W1:Y:S02]  /*1720*/  @!UP1 SYNCS.EXCH.64 URZ, [UR7+0x2400], UR4 ;  /* 0x0024000407ff95b2 */ /* 0x0020640008000100 */
[----:B-1----:R-:W-:Y:S01]  /*1730*/  BAR.SYNC.DEFER_BLOCKING 0x0 ;  /* 0x0000000000007b1d */ /* 0x002fe20000010000 */
[----:B------:R-:W-:-:S02]  /*1740*/  IADD3 R42, P3, PT, R38, R43, RZ ;  /* 0x0000002b262a7210 */ /* 0x000fc40007f7e0ff */
[----:B------:R-:W-:-:S03]  /*1750*/  LEA.HI.X.SX32 R45, R5, R39, 0x1, P5 ;  /* 0x00000027052d7211 */ /* 0x000fc600028f0eff */
[----:B0-----:R-:W-:Y:S08]  /*1760*/  @!P2 BRA `(.L_x_6) ;  /* 0x00000000003ca947 */ /* 0x001ff00003800000 */
[----:B------:R-:W-:Y:S02]  /*1770*/  UIADD3 UR4, UPT, UPT, UR7, 0x2000, URZ ;  /* 0x0000200007047890 */ /* 0x000fe4000fffe0ff */
[----:B------:R-:W-:Y:S02]  /*1780*/  USHF.R.U32.HI UR12, URZ, 0x4, UR7 ;  /* 0x00000004ff0c7899 */ /* 0x000fe40008011607 */
[----:B------:R-:W-:Y:S02]  /*1790*/  USHF.R.U32.HI UR4, URZ, 0x4, UR4 ;  /* 0x00000004ff047899 */ /* 0x000fe40008011604 */
[----:B------:R-:W-:Y:S02]  /*17a0*/  USGXT.U32 UR12, UR12, 0xe ;  /* 0x0000000e0c0c789a */ /* 0x000fe40008000000 */
[----:B------:R-:W-:Y:S01]  /*17b0*/  USGXT.U32 UR14, UR4, 0xe ;  /* 0x0000000e040e789a */ /* 0x000fe20008000000 */
[----:B------:R-:W-:Y:S02]  /*17c0*/  UMOV UR5, URZ ;  /* 0x000000ff00057c82 */ /* 0x000fe40008000000 */
[----:B------:R-:W-:Y:S01]  /*17d0*/  UMOV UR4, UR10 ;  /* 0x0000000a00047c82 */ /* 0x000fe20008000000 */
[----:B------:R-:W-:Y:S01]  /*17e0*/  UMOV UR18, 0x0 ;  /* 0x0000000000127882 */ /* 0x000fe20000000000 */
[----:B------:R-:W-:Y:S01]  /*17f0*/  UMOV UR19, 0x8088010 ;  /* 0x0808801000137882 */ /* 0x000fe20000000000 */
[----:B------:R-:W-:Y:S01]  /*1800*/  UMOV UR13, 0x40004040 ;  /* 0x40004040000d7882 */ /* 0x000fe20000000000 */
[----:B------:R-:W-:Y:S01]  /*1810*/  UMOV UR15, 0xc0004010 ;  /* 0xc0004010000f7882 */ /* 0x000fe20000000000 */
[----:B------:R-:W-:Y:S01]  /*1820*/  UMOV UR4, UR4 ;  /* 0x0000000400047c82 */ /* 0x000fe20008000000 */
[----:B------:R0:W-:Y:S01]  /*1830*/  UTCQMMA gdesc[UR12], gdesc[UR14], tmem[UR25], tmem[UR18], idesc[UR19], !UPT ;  /* 0x00ff120e0c0075ea */ /* 0x0001e2000f800319 */
[----:B------:R0:W-:Y:S01]  /*1840*/  UTCBAR [UR4], URZ ;  /* 0x000000ff040073e9 */ /* 0x0001e200080000ff */
[----:B------:R-:W-:-:S02]  /*1850*/  NOP ;  /* 0x0000000000007918 */ /* 0x000fc40000000000 */
.L_x_6:
[----:B------:R-:W-:Y:S05]  /*1860*/  @!P1 BRA `(.L_x_7) ;  /* 0x0000000000089947 */ /* 0x000fea0003800000 */
[----:B------:R-:W1:Y:S02]  /*1870*/  SYNCS.PHASECHK.TRANS64.TRYWAIT P4, [UR7+0x2400], RZ ;  /* 0x002400ffff0075a7 */ /* 0x000e640008081107 */
[----:B-1----:R-:W-:Y:S05]  /*1880*/  @!P4 BRA `(.L_x_8) ;  /* 0x000000540050c947 */ /* 0x002fea0003800000 */
.L_x_7:
[----:B------:R-:W-:Y:S01]  /*1890*/  BAR.SYNC.DEFER_BLOCKING 0x0 ;  /* 0x0000000000007b1d */ /* 0x000fe20000010000 */
[----:B------:R-:W-:Y:S02]  /*18a0*/  PRMT R60, RZ, 0x7610, R60 ;  /* 0x00007610ff3c7816 */ /* 0x000fe4000000003c */
[----:B------:R-:W-:Y:S02]  /*18b0*/  LEA.HI.X.SX32 R43, R38, R39, 0x1, P3 ;  /* 0x00000027262b7211 */ /* 0x000fe400018f0eff */
[----:B------:R-:W-:Y:S01]  /*18c0*/  PRMT R38, RZ, 0x7610, R38 ;  /* 0x00007610ff267816 */ /* 0x000fe20000000026 */
[----:B0-----:R-:W0:Y:S01]  /*18d0*/  LDCU UR4, c[0x0][0x3a8] ;  /* 0x00007500ff0477ac */ /* 0x001e220008000800 */
[----:B------:R-:W-:Y:S01]  /*18e0*/  PRMT R56, RZ, 0x7610, R56 ;  /* 0x00007610ff387816 */ /* 0x000fe20000000038 */
[----:B------:R-:W0:Y:S01]  /*18f0*/  LDTM.x32 R4, tmem[UR8+0x20] ;  /* 0x00002008000479ee */ /* 0x000e2200082c0000 */
[----:B------:R-:W-:Y:S02]  /*1900*/  PRMT R58, RZ, 0x7610, R58 ;  /* 0x00007610ff3a7816 */ /* 0x000fe4000000003a */
[----:B------:R-:W-:-:S02]  /*1910*/  PRMT R59, RZ, 0x7610, R59 ;  /* 0x00007610ff3b7816 */ /* 0x000fc4000000003b */
[----:B------:R-:W-:Y:S02]  /*1920*/  PRMT R91, RZ, 0x7610, R91 ;  /* 0x00007610ff5b7816 */ /* 0x000fe4000000005b */
[----:B------:R-:W-:Y:S01]  /*1930*/  PRMT R61, RZ, 0x7610, R61 ;  /* 0x00007610ff3d7816 */ /* 0x000fe2000000003d */
[----:B------:R-:W1:Y:S01]  /*1940*/  @!P0 SYNCS.CCTL.IV [UR7+0x2400] ;  /* 0x00240000ff0089b1 */ /* 0x000e620008000007 */
[----:B------:R-:W-:Y:S01]  /*1950*/  NOP ;  /* 0x0000000000007918 */ /* 0x000fe20000000000 */
[----:B------:R-:W1:Y:S01]  /*1960*/  @P1 LDG.E.U8 R60, desc[UR22][R62.64] ;  /* 0x000000163e3c1981 */ /* 0x000e62000c1e1100 */
[----:B------:R-:W-:-:S03]  /*1970*/  PRMT R93, RZ, 0x7610, R93 ;  /* 0x00007610ff5d7816 */ /* 0x000fc6000000005d */
[----:B------:R-:W2:Y:S04]  /*1980*/  @P1 LDG.E.U8 R38, desc[UR22][R70.64] ;  /* 0x0000001646261981 */ /* 0x000ea8000c1e1100 */
[----:B------:R-:W3:Y:S04]  /*1990*/  @P1 LDG.E.U8 R56, desc[UR22][R66.64] ;  /* 0x0000001642381981 */ /* 0x000ee8000c1e1100 */
[----:B------:R-:W4:Y:S04]  /*19a0*/  @P1 LDG.E.U8 R58, desc[UR22][R42.64] ;  /* 0x000000162a3a1981 */ /* 0x000f28000c1e1100 */
[----:B------:R-:W5:Y:S04]  /*19b0*/  @P1 LDG.E.U8 R59, desc[UR22][R68.64] ;  /* 0x00000016443b1981 */ /* 0x000f68000c1e1100 */
[----:B------:R-:W2:Y:S04]  /*19c0*/  @P1 LDG.E.U8 R91, desc[UR22][R64.64] ;  /* 0x00000016405b1981 */ /* 0x000ea8000c1e1100 */
[----:B------:R-:W2:Y:S04]  /*19d0*/  @P1 LDG.E.U8 R61, desc[UR22][R44.64] ;  /* 0x000000162c3d1981 */ /* 0x000ea8000c1e1100 */
[----:B------:R-:W2:Y:S01]  /*19e0*/  @P1 LDG.E.U8 R93, desc[UR22][R40.64] ;  /* 0x00000016285d1981 */ /* 0x000ea2000c1e1100 */
[----:B0-----:R-:W-:Y:S01]  /*19f0*/  FMUL R4, R4, UR4 ;  /* 0x0000000404047c20 */ /* 0x001fe20008400000 */
[----:B------:R-:W-:Y:S01]  /*1a00*/  FMUL R39, R5, UR4 ;  /* 0x0000000405277c20 */ /* 0x000fe20008400000 */
[----:B------:R-:W-:-:S02]  /*1a10*/  ISETP.GT.AND P4, PT, R49, -0x1, PT ;  /* 0xffffffff3100780c */ /* 0x000fc40003f84270 */
[----:B------:R-:W-:Y:S01]  /*1a20*/  ISETP.GT.AND P3, PT, R2, RZ, PT ;  /* 0x000000ff0200720c */ /* 0x000fe20003f64270 */
[----:B------:R-:W-:Y:S01]  /*1a30*/  FMUL R7, R7, UR4 ;  /* 0x0000000407077c20 */ /* 0x000fe20008400000 */
[----:B------:R-:W-:Y:S01]  /*1a40*/  FMUL R48, R15, UR4 ;  /* 0x000000040f307c20 */ /* 0x000fe20008400000 */
[----:B------:R-:W-:Y:S01]  /*1a50*/  FSEL R5, R4, -INF , P4 ;  /* 0xff80000004057808 */ /* 0x000fe20002000000 */
[----:B------:R-:W-:Y:S01]  /*1a60*/  FMUL R8, R8, UR4 ;  /* 0x0000000408087c20 */ /* 0x000fe20008400000 */
[C---:B------:R-:W-:Y:S02]  /*1a70*/  ISETP.GT.AND P4, PT, R2.reuse, 0x2, PT ;  /* 0x000000020200780c */ /* 0x040fe40003f84270 */
[----:B------:R-:W-:Y:S02]  /*1a80*/  FSEL R15, R39, -INF , P3 ;  /* 0xff800000270f7808 */ /* 0x000fe40001800000 */
[----:B------:R-:W-:Y:S01]  /*1a90*/  ISETP.GT.AND P3, PT, R2, 0x3, PT ;  /* 0x000000030200780c */ /* 0x000fe20003f64270 */
[----:B------:R-:W-:Y:S01]  /*1aa0*/  FMUL R46, R10, UR4 ;  /* 0x000000040a2e7c20 */ /* 0x000fe20008400000 */
[----:B------:R-:W-:Y:S01]  /*1ab0*/  FSEL R10, R7, -INF , P4 ;  /* 0xff800000070a7808 */ /* 0x000fe20002000000 */
[----:B------:R-:W-:Y:S01]  /*1ac0*/  FMUL R6, R6, UR4 ;  /* 0x0000000406067c20 */ /* 0x000fe20008400000 */
[----:B------:R-:W-:Y:S01]  /*1ad0*/  FMUL R11, R11, UR4 ;  /* 0x000000040b0b7c20 */ /* 0x000fe20008400000 */
[----:B------:R-:W-:-:S02]  /*1ae0*/  ISETP.GT.AND P4, PT, R2, 0x5, PT ;  /* 0x000000050200780c */ /* 0x000fc40003f84270 */
[----:B------:R-:W-:Y:S02]  /*1af0*/  FSEL R7, R8, -INF , P3 ;  /* 0xff80000008077808 */ /* 0x000fe40001800000 */
[C---:B------:R-:W-:Y:S02]  /*1b00*/  ISETP.GT.AND P5, PT, R2.reuse, 0x1, PT ;  /* 0x000000010200780c */ /* 0x040fe40003fa4270 */
[----:B------:R-:W-:Y:S01]  /*1b10*/  ISETP.GT.AND P3, PT, R2, 0x6, PT ;  /* 0x000000060200780c */ /* 0x000fe20003f64270 */
[----:B------:R-:W-:Y:S01]  /*1b20*/  FMUL R50, R17, UR4 ;  /* 0x0000000411327c20 */ /* 0x000fe20008400000 */
[----:B------:R-:W-:Y:S01]  /*1b30*/  FMUL R13, R13, UR4 ;  /* 0x000000040d0d7c20 */ /* 0x000fe20008400000 */
[----:B------:R-:W-:Y:S01]  /*1b40*/  FSEL R17, R46, -INF , P4 ;  /* 0xff8000002e117808 */ /* 0x000fe20002000000 */
[----:B------:R-:W-:Y:S01]  /*1b50*/  FMUL R9, R9, UR4 ;  /* 0x0000000409097c20 */ /* 0x000fe20008400000 */
[----:B------:R-:W-:Y:S01]  /*1b60*/  FMUL R14, R14, UR4 ;  /* 0x000000040e0e7c20 */ /* 0x000fe20008400000 */
[----:B------:R-:W-:-:S02]  /*1b70*/  FSEL R6, R6, -INF , P5 ;  /* 0xff80000006067808 */ /* 0x000fc40002800000 */
[C---:B------:R-:W-:Y:S02]  /*1b80*/  ISETP.GT.AND P4, PT, R2.reuse, 0x8, PT ;  /* 0x000000080200780c */ /* 0x040fe40003f84270 */
[----:B------:R-:W-:Y:S02]  /*1b90*/  FSEL R11, R11, -INF , P3 ;  /* 0xff8000000b0b7808 */ /* 0x000fe40001800000 */
[C---:B------:R-:W-:Y:S02]  /*1ba0*/  ISETP.GT.AND P5, PT, R2.reuse, 0x4, PT ;  /* 0x000000040200780c */ /* 0x040fe40003fa4270 */
[----:B------:R-:W-:Y:S01]  /*1bb0*/  ISETP.GT.AND P3, PT, R2, 0x9, PT ;  /* 0x000000090200780c */ /* 0x000fe20003f64270 */
[----:B------:R-:W-:Y:S01]  /*1bc0*/  FMUL R12, R12, UR4 ;  /* 0x000000040c0c7c20 */ /* 0x000fe20008400000 */
[----:B------:R-:W-:Y:S02]  /*1bd0*/  FSEL R4, R13, -INF , P4 ;  /* 0xff8000000d047808 */ /* 0x000fe40002000000 */
[----:B------:R-:W-:-:S02]  /*1be0*/  FSEL R8, R9, -INF , P5 ;  /* 0xff80000009087808 */ /* 0x000fc40002800000 */
[----:B------:R-:W-:Y:S02]  /*1bf0*/  FSEL R13, R14, -INF , P3 ;  /* 0xff8000000e0d7808 */ /* 0x000fe40001800000 */
[----:B------:R-:W-:Y:S02]  /*1c00*/  ISETP.GT.AND P5, PT, R2, 0x7, PT ;  /* 0x000000070200780c */ /* 0x000fe40003fa4270 */
[----:B------:R-:W-:Y:S01]  /*1c10*/  FMNMX3 R14, R5, R15, R6, !PT ;  /* 0x0000000f050e7276 */ /* 0x000fe20007800006 */
[----:B------:R-:W-:Y:S01]  /*1c20*/  FMUL R52, R21, UR4 ;  /* 0x0000000415347c20 */ /* 0x000fe20008400000 */
[----:B------:R-:W-:Y:S02]  /*1c30*/  FSEL R12, R12, -INF , P5 ;  /* 0xff8000000c0c7808 */ /* 0x000fe40002800000 */
[----:B------:R-:W-:Y:S02]  /*1c40*/  FMNMX3 R21, R14, R10, R7, !PT ;  /* 0x0000000a0e157276 */ /* 0x000fe40007800007 */
[----:B------:R-:W-:-:S02]  /*1c50*/  ISETP.GT.AND P5, PT, R2, 0xa, PT ;  /* 0x0000000a0200780c */ /* 0x000fc40003fa4270 */
[----:B------:R-:W-:Y:S01]  /*1c60*/  ISETP.GT.AND P3, PT, R2, 0xc, PT ;  /* 0x0000000c0200780c */ /* 0x000fe20003f64270 */
[----:B------:R-:W-:Y:S01]  /*1c70*/  FMUL R16, R16, UR4 ;  /* 0x0000000410107c20 */ /* 0x000fe20008400000 */
[----:B------:R-:W-:Y:S01]  /*1c80*/  FMNMX3 R21, R21, R8, R17, !PT ;  /* 0x0000000815157276 */ /* 0x000fe20007800011 */
[----:B------:R-:W-:Y:S01]  /*1c90*/  FMUL R18, R18, UR4 ;  /* 0x0000000412127c20 */ /* 0x000fe20008400000 */
[----:B------:R-:W-:Y:S01]  /*1ca0*/  FMUL R51, R19, UR4 ;  /* 0x0000000413337c20 */ /* 0x000fe20008400000 */
[----:B------:R-:W-:Y:S01]  /*1cb0*/  ISETP.GT.AND P4, PT, R2, 0xb, PT ;  /* 0x0000000b0200780c */ /* 0x000fe20003f84270 */
[----:B------:R-:W-:Y:S01]  /*1cc0*/  FMUL R20, R20, UR4 ;  /* 0x0000000414147c20 */ /* 0x000fe20008400000 */
[----:B------:R-:W-:Y:S01]  /*1cd0*/  FSEL R9, R48, -INF , P5 ;  /* 0xff80000030097808 */ /* 0x000fe20002800000 */
[----:B------:R-:W-:Y:S01]  /*1ce0*/  FMUL R53, R23, UR4 ;  /* 0x0000000417357c20 */ /* 0x000fe20008400000 */
[----:B------:R-:W-:Y:S02]  /*1cf0*/  ISETP.GT.AND P5, PT, R2, 0xd, PT ;  /* 0x0000000d0200780c */ /* 0x000fe40003fa4270 */
[----:B------:R-:W-:-:S02]  /*1d00*/  FSEL R19, R50, -INF , P3 ;  /* 0xff80000032137808 */ /* 0x000fc40001800000 */
[----:B------:R-:W-:Y:S02]  /*1d10*/  ISETP.GT.AND P3, PT, R2, 0xf, PT ;  /* 0x0000000f0200780c */ /* 0x000fe40003f64270 */
[----:B------:R-:W-:Y:S02]  /*1d20*/  FMNMX3 R23, R21, R11, R12, !PT ;  /* 0x0000000b15177276 */ /* 0x000fe4000780000c */
[----:B------:R-:W-:Y:S02]  /*1d30*/  FSEL R14, R16, -INF , P4 ;  /* 0xff800000100e7808 */ /* 0x000fe40002000000 */
[----:B------:R-:W-:Y:S02]  /*1d40*/  FSEL R16, R18, -INF , P5 ;  /* 0xff80000012107808 */ /* 0x000fe40002800000 */
[----:B------:R-:W-:Y:S02]  /*1d50*/  FSEL R18, R20, -INF , P3 ;  /* 0xff80000014127808 */ /* 0x000fe40001800000 */
[----:B------:R-:W-:Y:S01]  /*1d60*/  FMNMX3 R20, R23, R4, R13, !PT ;  /* 0x0000000417147276 */ /* 0x000fe2000780000d */
[----:B------:R-:W-:Y:S01]  /*1d70*/  FMUL R55, R27, UR4 ;  /* 0x000000041b377c20 */ /* 0x000fe20008400000 */
[----:B------:R-:W-:-:S02]  /*1d80*/  ISETP.GT.AND P4, PT, R2, 0xe, PT ;  /* 0x0000000e0200780c */ /* 0x000fc40003f84270 */
[----:B------:R-:W-:Y:S01]  /*1d90*/  FMNMX3 R27, R20, R9, R14, !PT ;  /* 0x00000009141b7276 */ /* 0x000fe2000780000e */
[----:B------:R-:W-:Y:S01]  /*1da0*/  FMUL R22, R22, UR4 ;  /* 0x0000000416167c20 */ /* 0x000fe20008400000 */
[C---:B------:R-:W-:Y:S02]  /*1db0*/  ISETP.GT.AND P3, PT, R2.reuse, 0x12, PT ;  /* 0x000000120200780c */ /* 0x040fe40003f64270 */
[C---:B------:R-:W-:Y:S02]  /*1dc0*/  ISETP.GT.AND P5, PT, R2.reuse, 0x10, PT ;  /* 0x000000100200780c */ /* 0x040fe40003fa4270 */
[----:B------:R-:W-:Y:S01]  /*1dd0*/  FSEL R21, R51, -INF , P4 ;  /* 0xff80000033157808 */ /* 0x000fe20002000000 */
[----:B------:R-:W-:Y:S01]  /*1de0*/  FMUL R54, R25, UR4 ;  /* 0x0000000419367c20 */ /* 0x000fe20008400000 */
[----:B------:R-:W-:Y:S02]  /*1df0*/  ISETP.GT.AND P4, PT, R2, 0x11, PT ;  /* 0x000000110200780c */ /* 0x000fe40003f84270 */
[----:B------:R-:W-:Y:S01]  /*1e00*/  FMNMX3 R27, R27, R19, R16, !PT ;  /* 0x000000131b1b7276 */ /* 0x000fe20007800010 */
[----:B------:R-:W-:Y:S01]  /*1e10*/  FMUL R26, R26, UR4 ;  /* 0x000000041a1a7c20 */ /* 0x000fe20008400000 */
[----:B------:R-:W-:Y:S01]  /*1e20*/  FSEL R25, R53, -INF , P3 ;  /* 0xff80000035197808 */ /* 0x000fe20001800000 */
[----:B------:R-:W-:Y:S01]  /*1e30*/  FMUL R24, R24, UR4 ;  /* 0x0000000418187c20 */ /* 0x000fe20008400000 */
[----:B------:R-:W-:Y:S01]  /*1e40*/  FMUL R57, R29, UR4 ;  /* 0x000000041d397c20 */ /* 0x000fe20008400000 */
[----:B------:R-:W-:-:S02]  /*1e50*/  FSEL R23, R52, -INF , P5 ;  /* 0xff80000034177808 */ /* 0x000fc40002800000 */
[C---:B------:R-:W-:Y:S02]  /*1e60*/  ISETP.GT.AND P3, PT, R2.reuse, 0x15, PT ;  /* 0x000000150200780c */ /* 0x040fe40003f64270 */
[----:B------:R-:W-:Y:S02]  /*1e70*/  ISETP.GT.AND P5, PT, R2, 0x13, PT ;  /* 0x000000130200780c */ /* 0x000fe40003fa4270 */
[----:B------:R-:W-:Y:S02]  /*1e80*/  FSEL R20, R22, -INF , P4 ;  /* 0xff80000016147808 */ /* 0x000fe40002000000 */
[----:B------:R-:W-:Y:S02]  /*1e90*/  FMNMX3 R29, R27, R21, R18, !PT ;  /* 0x000000151b1d7276 */ /* 0x000fe40007800012 */
[----:B------:R-:W-:Y:S02]  /*1ea0*/  ISETP.GT.AND P4, PT, R2, 0x14, PT ;  /* 0x000000140200780c */ /* 0x000fe40003f84270 */
[----:B------:R-:W-:-:S02]  /*1eb0*/  FSEL R27, R26, -INF , P3 ;  /* 0xff8000001a1b7808 */ /* 0x000fc40001800000 */
[----:B------:R-:W-:Y:S02]  /*1ec0*/  FSEL R22, R24, -INF , P5 ;  /* 0xff80000018167808 */ /* 0x000fe40002800000 */
[----:B------:R-:W-:Y:S01]  /*1ed0*/  FMNMX3 R26, R29, R23, R20, !PT ;  /* 0x000000171d1a7276 */ /* 0x000fe20007800014 */
[----:B------:R-:W-:Y:S01]  /*1ee0*/  FMUL R28, R28, UR4 ;  /* 0x000000041c1c7c20 */ /* 0x000fe20008400000 */
[----:B------:R-:W-:Y:S01]  /*1ef0*/  FMUL R89, R35, UR4 ;  /* 0x0000000423597c20 */ /* 0x000fe20008400000 */
[----:B------:R-:W-:Y:S02]  /*1f00*/  ISETP.GT.AND P5, PT, R2, 0x16, PT ;  /* 0x000000160200780c */ /* 0x000fe40003fa4270 */
[----:B------:R-:W-:Y:S02]  /*1f10*/  FSEL R24, R54, -INF , P4 ;  /* 0xff80000036187808 */ /* 0x000fe40002000000 */
[----:B------:R-:W-:Y:S02]  /*1f20*/  ISETP.GT.AND P4, PT, R2, 0x17, PT ;  /* 0x000000170200780c */ /* 0x000fe40003f84270 */
[----:B------:R-:W-:Y:S01]  /*1f30*/  FMNMX3 R35, R26, R25, R22, !PT ;  /* 0x000000191a237276 */ /* 0x000fe20007800016 */
[----:B------:R-:W-:Y:S01]  /*1f40*/  FMUL R30, R30, UR4 ;  /* 0x000000041e1e7c20 */ /* 0x000fe20008400000 */
[----:B------:R-:W-:-:S02]  /*1f50*/  ISETP.GT.AND P3, PT, R2, 0x18, PT ;  /* 0x000000180200780c */ /* 0x000fc40003f64270 */
[----:B------:R-:W-:Y:S02]  /*1f60*/  FSEL R29, R55, -INF , P5 ;  /* 0xff800000371d7808 */ /* 0x000fe40002800000 */
[----:B------:R-:W-:Y:S02]  /*1f70*/  ISETP.GT.AND P5, PT, R2, 0x19, PT ;  /* 0x000000190200780c */ /* 0x000fe40003fa4270 */
[----:B------:R-:W-:Y:S02]  /*1f80*/  FSEL R26, R28, -INF , P4 ;  /* 0xff8000001c1a7808 */ /* 0x000fe40002000000 */
[----:B------:R-:W-:Y:S01]  /*1f90*/  FMNMX3 R35, R35, R24, R27, !PT ;  /* 0x0000001823237276 */ /* 0x000fe2000780001b */
[----:B------:R-:W-:Y:S01]  /*1fa0*/  FMUL R88, R31, UR4 ;  /* 0x000000041f587c20 */ /* 0x000fe20008400000 */
[----:B------:R-:W-:Y:S01]  /*1fb0*/  FMUL R32, R32, UR4 ;  /* 0x0000000420207c20 */ /* 0x000fe20008400000 */
[----:B------:R-:W-:Y:S02]  /*1fc0*/  ISETP.GT.AND P4, PT, R2, 0x1a, PT ;  /* 0x0000001a0200780c */ /* 0x000fe40003f84270 */
[----:B------:R-:W-:-:S02]  /*1fd0*/  FSEL R31, R57, -INF , P3 ;  /* 0xff800000391f7808 */ /* 0x000fc40001800000 */
[----:B------:R-:W-:Y:S02]  /*1fe0*/  ISETP.GT.AND P3, PT, R2, 0x1b, PT ;  /* 0x0000001b0200780c */ /* 0x000fe40003f64270 */
[----:B------:R-:W-:Y:S02]  /*1ff0*/  FSEL R28, R30, -INF , P5 ;  /* 0xff8000001e1c7808 */ /* 0x000fe40002800000 */
[----:B------:R-:W-:Y:S01]  /*2000*/  FMNMX3 R39, R35, R29, R26, !PT ;  /* 0x0000001d23277276 */ /* 0x000fe2000780001a */
[----:B------:R-:W-:Y:S01]  /*2010*/  FMUL R33, R33, UR4 ;  /* 0x0000000421217c20 */ /* 0x000fe20008400000 */
[----:B------:R-:W-:Y:S01]  /*2020*/  FMUL R34, R34, UR4 ;  /* 0x0000000422227c20 */ /* 0x000fe20008400000 */
[----:B------:R-:W-:Y:S02]  /*2030*/  FSEL R35, R88, -INF , P4 ;  /* 0xff80000058237808 */ /* 0x000fe40002000000 */
[C---:B------:R-:W-:Y:S02]  /*2040*/  ISETP.GT.AND P5, PT, R2.reuse, 0x1c, PT ;  /* 0x0000001c0200780c */ /* 0x040fe40003fa4270 */
[----:B------:R-:W-:-:S02]  /*2050*/  ISETP.GT.AND P4, PT, R2, 0x1d, PT ;  /* 0x0000001d0200780c */ /* 0x000fc40003f84270 */
[----:B------:R-:W-:Y:S02]  /*2060*/  FSEL R30, R32, -INF , P3 ;  /* 0xff800000201e7808 */ /* 0x000fe40001800000 */
[----:B------:R-:W-:Y:S02]  /*2070*/  FMNMX3 R39, R39, R31, R28, !PT ;  /* 0x0000001f27277276 */ /* 0x000fe4000780001c */
[----:B------:R-:W-:Y:S02]  /*2080*/  ISETP.GT.AND P3, PT, R2, 0x1e, PT ;  /* 0x0000001e0200780c */ /* 0x000fe40003f64270 */
[----:B------:R-:W-:Y:S02]  /*2090*/  FSEL R33, R33, -INF , P5 ;  /* 0xff80000021217808 */ /* 0x000fe40002800000 */
[----:B------:R-:W-:Y:S02]  /*20a0*/  FSEL R32, R34, -INF , P4 ;  /* 0xff80000022207808 */ /* 0x000fe40002000000 */
[----:B------:R-:W-:-:S02]  /*20b0*/  FMNMX3 R39, R39, R35, R30, !PT ;  /* 0x0000002327277276 */ /* 0x000fc4000780001e */
[----:B------:R-:W-:Y:S02]  /*20c0*/  FSEL R51, R89, -INF , P3 ;  /* 0xff80000059337808 */ /* 0x000fe40001800000 */
[----:B------:R-:W-:-:S04]  /*20d0*/  FMNMX3 R50, R39, R33, R32, !PT ;  /* 0x0000002127327276 */ /* 0x000fc80007800020 */
[----:B------:R-:W-:-:S05]  /*20e0*/  FMNMX3 R50, R50, -INF , R51, !PT ;  /* 0xff80000032327876 */ /* 0x000fca0007800033 */
[--C-:B------:R-:W-:Y:S01]  /*20f0*/  FADD R5, R5, -R50.reuse ;  /* 0x8000003205057221 */ /* 0x100fe20000000000 */
[--C-:B------:R-:W-:Y:S01]  /*2100*/  FADD R15, R15, -R50.reuse ;  /* 0x800000320f0f7221 */ /* 0x100fe20000000000 */
[--C-:B------:R-:W-:Y:S02]  /*2110*/  FADD R6, R6, -R50.reuse ;  /* 0x8000003206067221 */ /* 0x100fe40000000000 */
[----:B------:R-:W-:Y:S01]  /*2120*/  FMUL R52, R5, 1.4426950216293334961 ;  /* 0x3fb8aa3b05347820 */ /* 0x000fe20000400000 */
[----:B------:R-:W-:Y:S01]  /*2130*/  FMUL R5, R15, 1.4426950216293334961 ;  /* 0x3fb8aa3b0f057820 */ /* 0x000fe20000400000 */
[----:B------:R-:W-:Y:S01]  /*2140*/  FADD R10, R10, -R50 ;  /* 0x800000320a0a7221 */ /* 0x000fe20000000000 */
[----:B------:R-:W-:-:S03]  /*2150*/  FMUL R6, R6, 1.4426950216293334961 ;  /* 0x3fb8aa3b06067820 */ /* 0x000fc60000400000 */
[----:B------:R-:W-:Y:S01]  /*2160*/  MUFU.EX2 R52, R52 ;  /* 0x0000003400347308 */ /* 0x000fe20000000800 */
[----:B------:R-:W-:Y:S01]  /*2170*/  FMUL R15, R10, 1.4426950216293334961 ;  /* 0x3fb8aa3b0a0f7820 */ /* 0x000fe20000400000 */
[----:B------:R-:W-:-:S06]  /*2180*/  FADD R10, R7, -R50 ;  /* 0x80000032070a7221 */ /* 0x000fcc0000000000 */
[----:B------:R-:W0:Y:S01]  /*2190*/  MUFU.EX2 R5, R5 ;  /* 0x0000000500057308 */ /* 0x000e220000000800 */
[----:B------:R-:W-:Y:S01]  /*21a0*/  FMUL R53, R10, 1.4426950216293334961 ;  /* 0x3fb8aa3b0a357820 */ /* 0x000fe20000400000 */
[--C-:B------:R-:W-:Y:S01]  /*21b0*/  FADD R8, R8, -R50.reuse ;  /* 0x8000003208087221 */ /* 0x100fe20000000000 */
[--C-:B------:R-:W-:Y:S01]  /*21c0*/  FADD R17, R17, -R50.reuse ;  /* 0x8000003211117221 */ /* 0x100fe20000000000 */
[----:B------:R-:W-:-:S04]  /*21d0*/  FADD R11, R11, -R50 ;  /* 0x800000320b0b7221 */ /* 0x000fc80000000000 */
[----:B------:R-:W0:Y:S01]  /*21e0*/  MUFU.EX2 R6, R6 ;  /* 0x0000000600067308 */ /* 0x000e220000000800 */
[----:B------:R-:W-:Y:S01]  /*21f0*/  FMUL R8, R8, 1.4426950216293334961 ;  /* 0x3fb8aa3b08087820 */ /* 0x000fe20000400000 */
[----:B------:R-:W-:Y:S01]  /*2200*/  FMUL R10, R17, 1.4426950216293334961 ;  /* 0x3fb8aa3b110a7820 */ /* 0x000fe20000400000 */
[----:B------:R-:W-:Y:S01]  /*2210*/  FMUL R17, R11, 1.4426950216293334961 ;  /* 0x3fb8aa3b0b117820 */ /* 0x000fe20000400000 */
[----:B------:R-:W-:-:S04]  /*2220*/  FADD R21, R21, -R50 ;  /* 0x8000003215157221 */ /* 0x000fc80000000000 */
[----:B------:R-:W0:Y:S01]  /*2230*/  MUFU.EX2 R7, R15 ;  /* 0x0000000f00077308 */ /* 0x000e220000000800 */
[--C-:B------:R-:W-:Y:S01]  /*2240*/  FADD R4, R4, -R50.reuse ;  /* 0x8000003204047221 */ /* 0x100fe20000000000 */
[--C-:B------:R-:W-:Y:S01]  /*2250*/  FADD R13, R13, -R50.reuse ;  /* 0x800000320d0d7221 */ /* 0x100fe20000000000 */
[--C-:B------:R-:W-:Y:S01]  /*2260*/  FADD R18, R18, -R50.reuse ;  /* 0x8000003212127221 */ /* 0x100fe20000000000 */
[----:B------:R-:W-:-:S04]  /*2270*/  FADD R20, R20, -R50 ;  /* 0x8000003214147221 */ /* 0x000fc80000000000 */
[----:B------:R-:W0:Y:S01]  /*2280*/  MUFU.EX2 R53, R53 ;  /* 0x0000003500357308 */ /* 0x000e220000000800 */
[----:B------:R-:W-:Y:S01]  /*2290*/  FMUL R11, R4, 1.4426950216293334961 ;  /* 0x3fb8aa3b040b7820 */ /* 0x000fe20000400000 */
[----:B------:R-:W-:Y:S01]  /*22a0*/  FMUL R4, R13, 1.4426950216293334961 ;  /* 0x3fb8aa3b0d047820 */ /* 0x000fe20000400000 */
[----:B------:R-:W-:-:S05]  /*22b0*/  FMUL R13, R18, 1.4426950216293334961 ;  /* 0x3fb8aa3b120d7820 */ /* 0x000fca0000400000 */
[----:B------:R0:W-:Y:S01]  /*22c0*/  MUFU.EX2 R15, R17 ;  /* 0x00000011000f7308 */ /* 0x0001e20000000800 */
[--C-:B------:R-:W-:Y:S01]  /*22d0*/  FADD R12, R12, -R50.reuse ;  /* 0x800000320c0c7221 */ /* 0x100fe20000000000 */
[----:B------:R-:W-:Y:S01]  /*22e0*/  FMUL R18, R20, 1.4426950216293334961 ;  /* 0x3fb8aa3b14127820 */ /* 0x000fe20000400000 */
[----:B------:R-:W-:-:S05]  /*22f0*/  FADD R22, R22, -R50 ;  /* 0x8000003216167221 */ /* 0x000fca0000000000 */
[----:B------:R-:W0:Y:S02]  /*2300*/  MUFU.EX2 R8, R8 ;  /* 0x0000000800087308 */ /* 0x000e240000000800 */
[----:B0-----:R-:W-:Y:S01]  /*2310*/  FMUL R17, R21, 1.4426950216293334961 ;  /* 0x3fb8aa3b15117820 */ /* 0x001fe20000400000 */
[----:B------:R-:W-:Y:S01]  /*2320*/  FADD R21, R52, R5 ;  /* 0x0000000534157221 */ /* 0x000fe20000000000 */
[----:B------:R-:W-:-:S03]  /*2330*/  FMUL R12, R12, 1.4426950216293334961 ;  /* 0x3fb8aa3b0c0c7820 */ /* 0x000fc60000400000 */
[----:B------:R-:W-:Y:S01]  /*2340*/  FADD R20, R6, R21 ;  /* 0x0000001506147221 */ /* 0x000fe20000000000 */
[----:B------:R-:W0:Y:S01]  /*2350*/  MUFU.EX2 R10, R10 ;  /* 0x0000000a000a7308 */ /* 0x000e220000000800 */
[----:B------:R-:W-:Y:S02]  /*2360*/  FMUL R57, R22, 1.4426950216293334961 ;  /* 0x3fb8aa3b16397820 */ /* 0x000fe40000400000 */
[----:B------:R-:W-:Y:S01]  /*2370*/  FADD R22, R7, R20 ;  /* 0x0000001407167221 */ /* 0x000fe20000000000 */
[----:B------:R-:W-:-:S03]  /*2380*/  FADD R9, R9, -R50 ;  /* 0x8000003209097221 */ /* 0x000fc60000000000 */
[----:B------:R-:W-:Y:S01]  /*2390*/  FADD R21, R53, R22 ;  /* 0x0000001635157221 */ /* 0x000fe20000000000 */
[----:B------:R0:W1:Y:S01]  /*23a0*/  MUFU.EX2 R54, R12 ;  /* 0x0000000c00367308 */ /* 0x0000620000000800 */
[--C-:B------:R-:W-:Y:S02]  /*23b0*/  FADD R24, R24, -R50.reuse ;  /* 0x8000003218187221 */ /* 0x100fe40000000000 */
[----:B------:R-:W-:Y:S01]  /*23c0*/  FADD R21, R8, R21 ;  /* 0x0000001508157221 */ /* 0x000fe20000000000 */
[----:B------:R-:W-:Y:S01]  /*23d0*/  FMUL R9, R9, 1.4426950216293334961 ;  /* 0x3fb8aa3b09097820 */ /* 0x000fe20000400000 */
[----:B------:R-:W-:-:S03]  /*23e0*/  FADD R14, R14, -R50 ;  /* 0x800000320e0e7221 */ /* 0x000fc60000000000 */
[----:B------:R-:W1:Y:S01]  /*23f0*/  MUFU.EX2 R11, R11 ;  /* 0x0000000b000b7308 */ /* 0x000e620000000800 */
[----:B------:R-:W-:Y:S01]  /*2400*/  FMUL R20, R24, 1.4426950216293334961 ;  /* 0x3fb8aa3b18147820 */ /* 0x000fe20000400000 */
[----:B0-----:R-:W-:Y:S01]  /*2410*/  FADD R24, R10, R21 ;  /* 0x000000150a187221 */ /* 0x001fe20000000000 */
[----:B------:R-:W-:Y:S01]  /*2420*/  FADD R19, R19, -R50 ;  /* 0x8000003213137221 */ /* 0x000fe20000000000 */
[----:B------:R-:W-:-:S04]  /*2430*/  FMUL R14, R14, 1.4426950216293334961 ;  /* 0x3fb8aa3b0e0e7820 */ /* 0x000fc80000400000 */
[----:B------:R-:W0:Y:S01]  /*2440*/  MUFU.EX2 R4, R4 ;  /* 0x0000000400047308 */ /* 0x000e220000000800 */
[----:B------:R-:W-:Y:S01]  /*2450*/  FADD R21, R15, R24 ;  /* 0x000000180f157221 */ /* 0x000fe20000000000 */
[----:B------:R-:W-:Y:S01]  /*2460*/  FMUL R12, R19, 1.4426950216293334961 ;  /* 0x3fb8aa3b130c7820 */ /* 0x000fe20000400000 */
[--C-:B------:R-:W-:Y:S01]  /*2470*/  FADD R16, R16, -R50.reuse ;  /* 0x8000003210107221 */ /* 0x100fe20000000000 */
[----:B------:R-:W-:-:S04]  /*2480*/  FADD R25, R25, -R50 ;  /* 0x8000003219197221 */ /* 0x000fc80000000000 */
[----:B------:R-:W0:Y:S01]  /*2490*/  MUFU.EX2 R9, R9 ;  /* 0x0000000900097308 */ /* 0x000e220000000800 */
[----:B-1----:R-:W-:Y:S01]  /*24a0*/  FADD R24, R54, R21 ;  /* 0x0000001536187221 */ /* 0x002fe20000000000 */
[----:B------:R-:W-:Y:S01]  /*24b0*/  FMUL R16, R16, 1.4426950216293334961 ;  /* 0x3fb8aa3b10107820 */ /* 0x000fe20000400000 */
[----:B------:R-:W-:-:S05]  /*24c0*/  FMUL R19, R25, 1.4426950216293334961 ;  /* 0x3fb8aa3b19137820 */ /* 0x000fca0000400000 */
[----:B------:R1:W1:Y:S01]  /*24d0*/  MUFU.EX2 R55, R14 ;  /* 0x0000000e00377308 */ /* 0x0002620000000800 */
[----:B------:R-:W-:Y:S01]  /*24e0*/  FADD R25, R11, R24 ;  /* 0x000000180b197221 */ /* 0x000fe20000000000 */
[----:B------:R-:W-:-:S06]  /*24f0*/  FADD R26, R26, -R50 ;  /* 0x800000321a1a7221 */ /* 0x000fcc0000000000 */
[----:B------:R-:W2:Y:S01]  /*2500*/  MUFU.EX2 R12, R12 ;  /* 0x0000000c000c7308 */ /* 0x000ea20000000800 */
[----:B0-----:R-:W-:Y:S01]  /*2510*/  FADD R24, R4, R25 ;  /* 0x0000001904187221 */ /* 0x001fe20000000000 */
[----:B------:R-:W-:Y:S01]  /*2520*/  FADD R23, R23, -R50 ;  /* 0x8000003217177221 */ /* 0x000fe20000000000 */
[----:B------:R-:W-:-:S05]  /*2530*/  FMUL R21, R26, 1.4426950216293334961 ;  /* 0x3fb8aa3b1a157820 */ /* 0x000fca0000400000 */
[----:B------:R-:W0:Y:S01]  /*2540*/  MUFU.EX2 R16, R16 ;  /* 0x0000001000107308 */ /* 0x000e220000000800 */
[----:B------:R-:W-:Y:S01]  /*2550*/  FADD R26, R9, R24 ;  /* 0x00000018091a7221 */ /* 0x000fe20000000000 */
[----:B-1----:R-:W-:-:S06]  /*2560*/  FMUL R14, R23, 1.4426950216293334961 ;  /* 0x3fb8aa3b170e7820 */ /* 0x002fcc0000400000 */
[----:B------:R-:W1:Y:S01]  /*2570*/  MUFU.EX2 R17, R17 ;  /* 0x0000001100117308 */ /* 0x000e620000000800 */
[----:B------:R-:W-:-:S07]  /*2580*/  FADD R25, R55, R26 ;  /* 0x0000001a37197221 */ /* 0x000fce0000000000 */
[----:B------:R-:W1:Y:S01]  /*2590*/  MUFU.EX2 R13, R13 ;  /* 0x0000000d000d7308 */ /* 0x000e620000000800 */
[----:B--2---:R-:W-:-:S07]  /*25a0*/  FADD R25, R12, R25 ;  /* 0x000000190c197221 */ /* 0x004fce0000000000 */
[----:B------:R-:W2:Y:S01]  /*25b0*/  MUFU.EX2 R14, R14 ;  /* 0x0000000e000e7308 */ /* 0x000ea20000000800 */
[----:B0-----:R-:W-:Y:S01]  /*25c0*/  FADD R26, R16, R25 ;  /* 0x00000019101a7221 */ /* 0x001fe20000000000 */
[--C-:B------:R-:W-:Y:S01]  /*25d0*/  FADD R29, R29, -R50.reuse ;  /* 0x800000321d1d7221 */ /* 0x100fe20000000000 */
[----:B------:R-:W-:-:S05]  /*25e0*/  FADD R27, R27, -R50 ;  /* 0x800000321b1b7221 */ /* 0x000fca0000000000 */
[----:B------:R-:W0:Y:S01]  /*25f0*/  MUFU.EX2 R18, R18 ;  /* 0x0000001200127308 */ /* 0x000e220000000800 */
[----:B-1----:R-:W-:Y:S01]  /*2600*/  FADD R26, R17, R26 ;  /* 0x0000001a111a7221 */ /* 0x002fe20000000000 */
[----:B------:R-:W-:Y:S01]  /*2610*/  FMUL R23, R29, 1.4426950216293334961 ;  /* 0x3fb8aa3b1d177820 */ /* 0x000fe20000400000 */
[----:B------:R-:W-:Y:S01]  /*2620*/  FMUL R22, R27, 1.4426950216293334961 ;  /* 0x3fb8aa3b1b167820 */ /* 0x000fe20000400000 */
[----:B------:R-:W-:-:S04]  /*2630*/  SHF.R.S32.HI R29, RZ, 0x2, R0 ;  /* 0x00000002ff1d7819 */ /* 0x000fc80000011400 */
[----:B------:R-:W1:Y:S01]  /*2640*/  MUFU.EX2 R19, R19 ;  /* 0x0000001300137308 */ /* 0x000e620000000800 */
[----:B------:R-:W-:Y:S01]  /*2650*/  FADD R27, R13, R26 ;  /* 0x0000001a0d1b7221 */ /* 0x000fe20000000000 */
[----:B------:R-:W-:-:S06]  /*2660*/  SGXT R26, R29, 0x1 ;  /* 0x000000011d1a781a */ /* 0x000fcc0000000200 */
[----:B------:R-:W1:Y:S01]  /*2670*/  MUFU.EX2 R57, R57 ;  /* 0x0000003900397308 */ /* 0x000e620000000800 */
[----:B--2---:R-:W-:Y:S01]  /*2680*/  FADD R27, R14, R27 ;  /* 0x0000001b0e1b7221 */ /* 0x004fe20000000000 */
[----:B------:R-:W-:-:S06]  /*2690*/  LOP3.LUT R34, R26, 0x90, RZ, 0xc0, !PT ;  /* 0x000000901a227812 */ /* 0x000fcc00078ec0ff */
[----:B------:R-:W2:Y:S01]  /*26a0*/  MUFU.EX2 R20, R20 ;  /* 0x0000001400147308 */ /* 0x000ea20000000800 */
[----:B0-----:R-:W-:-:S07]  /*26b0*/  FADD R26, R18, R27 ;  /* 0x0000001b121a7221 */ /* 0x001fce0000000000 */
[----:B------:R-:W0:Y:S01]  /*26c0*/  MUFU.EX2 R22, R22 ;  /* 0x0000001600167308 */ /* 0x000e220000000800 */
[----:B-1----:R-:W-:Y:S01]  /*26d0*/  FADD R26, R19, R26 ;  /* 0x0000001a131a7221 */ /* 0x002fe20000000000 */
[--C-:B------:R-:W-:Y:S01]  /*26e0*/  FADD R31, R31, -R50.reuse ;  /* 0x800000321f1f7221 */ /* 0x100fe20000000000 */
[--C-:B------:R-:W-:Y:S01]  /*26f0*/  FADD R28, R28, -R50.reuse ;  /* 0x800000321c1c7221 */ /* 0x100fe20000000000 */
[----:B------:R-:W-:-:S04]  /*2700*/  FADD R35, R35, -R50 ;  /* 0x8000003223237221 */ /* 0x000fc80000000000 */
[----:B------:R-:W1:Y:S01]  /*2710*/  MUFU.EX2 R23, R23 ;  /* 0x0000001700177308 */ /* 0x000e620000000800 */
[----:B------:R-:W-:Y:S01]  /*2720*/  F2FP.SATFINITE.E4M3.F32.PACK_AB_MERGE_C R27, R7, R6, RZ ;  /* 0x00000006071b723e */ /* 0x000fe200048070ff */
[----:B------:R-:W-:Y:S01]  /*2730*/  FADD R7, R57, R26 ;  /* 0x0000001a39077221 */ /* 0x000fe20000000000 */
[--C-:B------:R-:W-:Y:S01]  /*2740*/  FADD R32, R32, -R50.reuse ;  /* 0x8000003220207221 */ /* 0x100fe20000000000 */
[----:B------:R-:W-:Y:S01]  /*2750*/  FADD R6, R51, -R50 ;  /* 0x8000003233067221 */ /* 0x000fe20000000000 */
[----:B------:R-:W-:-:S03]  /*2760*/  FMUL R24, R31, 1.4426950216293334961 ;  /* 0x3fb8aa3b1f187820 */ /* 0x000fc60000400000 */
[----:B------:R-:W3:Y:S01]  /*2770*/  MUFU.EX2 R21, R21 ;  /* 0x0000001500157308 */ /* 0x000ee20000000800 */
[----:B------:R-:W-:Y:S01]  /*2780*/  FMUL R28, R28, 1.4426950216293334961 ;  /* 0x3fb8aa3b1c1c7820 */ /* 0x000fe20000400000 */
[----:B------:R-:W-:Y:S01]  /*2790*/  FMUL R25, R35, 1.4426950216293334961 ;  /* 0x3fb8aa3b23197820 */ /* 0x000fe20000400000 */
[----:B--2---:R-:W-:Y:S01]  /*27a0*/  FADD R7, R20, R7 ;  /* 0x0000000714077221 */ /* 0x004fe20000000000 */
[--C-:B------:R-:W-:Y:S01]  /*27b0*/  FADD R30, R30, -R50.reuse ;  /* 0x800000321e1e7221 */ /* 0x100fe20000000000 */
[----:B------:R-:W-:Y:S01]  /*27c0*/  FMUL R32, R32, 1.4426950216293334961 ;  /* 0x3fb8aa3b20207820 */ /* 0x000fe20000400000 */
[----:B------:R-:W-:Y:S01]  /*27d0*/  FMUL R6, R6, 1.4426950216293334961 ;  /* 0x3fb8aa3b06067820 */ /* 0x000fe20000400000 */
[----:B------:R-:W-:Y:S01]  /*27e0*/  FADD R33, R33, -R50 ;  /* 0x8000003221217221 */ /* 0x000fe20000000000 */
[----:B------:R-:W-:Y:S01]  /*27f0*/  F2FP.SATFINITE.E4M3.F32.PACK_AB_MERGE_C R9, R9, R4, RZ ;  /* 0x000000040909723e */ /* 0x000fe200048070ff */
[----:B------:R-:W2:Y:S01]  /*2800*/  MUFU.EX2 R24, R24 ;  /* 0x0000001800187308 */ /* 0x000ea20000000800 */
[----:B0-----:R-:W-:Y:S01]  /*2810*/  FADD R4, R22, R7 ;  /* 0x0000000716047221 */ /* 0x001fe20000000000 */
[----:B------:R-:W-:Y:S01]  /*2820*/  FMUL R30, R30, 1.4426950216293334961 ;  /* 0x3fb8aa3b1e1e7820 */ /* 0x000fe20000400000 */
[----:B------:R-:W-:-:S02]  /*2830*/  FMUL R33, R33, 1.4426950216293334961 ;  /* 0x3fb8aa3b21217820 */ /* 0x000fc40000400000 */
[----:B-1----:R-:W-:-:S03]  /*2840*/  FADD R4, R23, R4 ;  /* 0x0000000417047221 */ /* 0x002fc60000000000 */
[----:B------:R-:W0:Y:S01]  /*2850*/  MUFU.EX2 R28, R28 ;  /* 0x0000001c001c7308 */ /* 0x000e220000000800 */
[----:B---3--:R-:W-:-:S07]  /*2860*/  FADD R7, R21, R4 ;  /* 0x0000000415077221 */ /* 0x008fce0000000000 */
[----:B------:R-:W1:Y:S08]  /*2870*/  MUFU.EX2 R25, R25 ;  /* 0x0000001900197308 */ /* 0x000e700000000800 */
[----:B------:R-:W-:Y:S08]  /*2880*/  MUFU.EX2 R51, R32 ;  /* 0x0000002000337308 */ /* 0x000ff00000000800 */
[----:B------:R0:W3:Y:S01]  /*2890*/  MUFU.EX2 R46, R6 ;  /* 0x00000006002e7308 */ /* 0x0000e20000000800 */
[----:B------:R-:W-:-:S07]  /*28a0*/  FADD R4, -R50, -INF ;  /* 0xff80000032047421 */ /* 0x000fce0000000100 */
[----:B------:R-:W-:Y:S01]  /*28b0*/  MUFU.EX2 R48, R30 ;  /* 0x0000001e00307308 */ /* 0x000fe20000000800 */
[----:B------:R0:W-:Y:S07]  /*28c0*/  STS.U8 [R37+UR7+0x2200], R60 ;  /* 0x0022003c25007988 */ /* 0x0001ee0008000007 */
[----:B------:R-:W1:Y:S01]  /*28d0*/  MUFU.EX2 R89, R33 ;  /* 0x0000002100597308 */ /* 0x000e620000000800 */
[----:B------:R-:W-:Y:S02]  /*28e0*/  IMAD.SHL.U32 R39, R0, 0x20, RZ ;  /* 0x0000002000277824 */ /* 0x000fe400078e00ff */
[----:B0-----:R-:W-:Y:S01]  /*28f0*/  FMUL R60, R4, 1.4426950216293334961 ;  /* 0x3fb8aa3b043c7820 */ /* 0x001fe20000400000 */
[----:B------:R-:W-:Y:S01]  /*2900*/  STS.U8 [R37+UR7+0x2000], R38 ;  /* 0x0020002625007988 */ /* 0x000fe20008000007 */
[----:B------:R-:W-:Y:S01]  /*2910*/  F2FP.SATFINITE.E4M3.F32.PACK_AB_MERGE_C R10, R15, R10, RZ ;  /* 0x0000000a0f0a723e */ /* 0x000fe200048070ff */
[----:B--2---:R-:W-:Y:S01]  /*2920*/  FADD R7, R24, R7 ;  /* 0x0000000718077221 */ /* 0x004fe20000000000 */
[----:B------:R-:W-:Y:S01]  /*2930*/  F2FP.SATFINITE.E4M3.F32.PACK_AB_MERGE_C R16, R17, R16, RZ ;  /* 0x000000101110723e */ /* 0x000fe200048070ff */
[----:B------:R-:W-:Y:S01]  /*2940*/  STS.U8 [R37+UR7+0x2100], R56 ;  /* 0x0021003825007988 */ /* 0x000fe20008000007 */
[----:B------:R-:W-:-:S03]  /*2950*/  LOP3.LUT R39, R34, 0xf60, R39, 0xf8, !PT ;  /* 0x00000f6022277812 */ /* 0x000fc600078ef827 */
[----:B----4-:R1:W-:Y:S01]  /*2960*/  STS.U8 [R37+UR7+0x2300], R58 ;  /* 0x0023003a25007988 */ /* 0x0103e20008000007 */
[----:B------:R-:W-:Y:S01]  /*2970*/  F2FP.SATFINITE.E4M3.F32.PACK_AB_MERGE_C R18, R19, R18, RZ ;  /* 0x000000121312723e */ /* 0x000fe200048070ff */
[----:B------:R-:W0:Y:S01]  /*2980*/  MUFU.EX2 R60, R60 ;  /* 0x0000003c003c7308 */ /* 0x000e220000000800 */
[----:B------:R-:W-:Y:S01]  /*2990*/  F2FP.SATFINITE.E4M3.F32.PACK_AB_MERGE_C R22, R23, R22, RZ ;  /* 0x000000161716723e */ /* 0x000fe200048070ff */
[----:B-----5:R3:W-:Y:S01]  /*29a0*/  STS.U8 [R36+UR7+0x2080], R59 ;  /* 0x0020803b24007988 */ /* 0x0207e20008000007 */
[----:B------:R-:W-:Y:S01]  /*29b0*/  F2FP.SATFINITE.E4M3.F32.PACK_AB_MERGE_C R53, R8, R53, R10 ;  /* 0x000000350835723e */ /* 0x000fe2000480700a */
[----:B------:R-:W-:Y:S01]  /*29c0*/  FADD R6, R28, R7 ;  /* 0x000000071c067221 */ /* 0x000fe20000000000 */
[----:B------:R-:W-:Y:S02]  /*29d0*/  F2FP.SATFINITE.E4M3.F32.PACK_AB_MERGE_C R52, R5, R52, R27 ;  /* 0x000000340534723e */ /* 0x000fe4000480701b */
[----:B-1----:R-:W-:Y:S02]  /*29e0*/  F2FP.SATFINITE.E4M3.F32.PACK_AB_MERGE_C R58, R25, R28, RZ ;  /* 0x0000001c193a723e */ /* 0x002fe400048070ff */
[----:B---3--:R-:W-:-:S02]  /*29f0*/  F2FP.SATFINITE.E4M3.F32.PACK_AB_MERGE_C R59, R46, R51, RZ ;  /* 0x000000332e3b723e */ /* 0x008fc400048070ff */
[----:B------:R-:W-:Y:S02]  /*2a00*/  F2FP.SATFINITE.E4M3.F32.PACK_AB_MERGE_C R54, R11, R54, R9 ;  /* 0x000000360b36723e */ /* 0x000fe40004807009 */
[----:B------:R-:W-:Y:S02]  /*2a10*/  F2FP.SATFINITE.E4M3.F32.PACK_AB_MERGE_C R55, R12, R55, R16 ;  /* 0x000000370c37723e */ /* 0x000fe40004807010 */
[----:B------:R-:W-:Y:S02]  /*2a20*/  F2FP.SATFINITE.E4M3.F32.PACK_AB_MERGE_C R57, R20, R57, R22 ;  /* 0x000000391439723e */ /* 0x000fe40004807016 */
[----:B------:R-:W-:Y:S02]  /*2a30*/  F2FP.SATFINITE.E4M3.F32.PACK_AB_MERGE_C R56, R14, R13, R18 ;  /* 0x0000000d0e38723e */ /* 0x000fe40004807012 */
[----:B------:R-:W-:Y:S02]  /*2a40*/  F2FP.SATFINITE.E4M3.F32.PACK_AB_MERGE_C R58, R24, R21, R58 ;  /* 0x00000015183a723e */ /* 0x000fe4000480703a */
[----:B------:R-:W-:-:S02]  /*2a50*/  LOP3.LUT R38, R39, 0x10, RZ, 0x3c, !PT ;  /* 0x0000001027267812 */ /* 0x000fc400078e3cff */
[----:B------:R-:W-:Y:S01]  /*2a60*/  F2FP.SATFINITE.E4M3.F32.PACK_AB_MERGE_C R59, R89, R48, R59 ;  /* 0x00000030593b723e */ /* 0x000fe2000480703b */
[----:B------:R1:W-:Y:S04]  /*2a70*/  STS.U8 [R36+UR7+0x2180], R91 ;  /* 0x0021805b24007988 */ /* 0x0003e80008000007 */
[----:B------:R2:W-:Y:S04]  /*2a80*/  STS.U8 [R36+UR7+0x2280], R61 ;  /* 0x0022803d24007988 */ /* 0x0005e80008000007 */
[----:B------:R2:W-:Y:S01]  /*2a90*/  STS.U8 [R36+UR7+0x2380], R93 ;  /* 0x0023805d24007988 */ /* 0x0005e20008000007 */
[----:B-1----:R-:W-:-:S03]  /*2aa0*/  FADD R91, R25, R6 ;  /* 0x00000006195b7221 */ /* 0x002fc60000000000 */
[----:B------:R2:W-:Y:S04]  /*2ab0*/  STS.128 [R39+UR7+0x1000], R52 ;  /* 0x0010003427007988 */ /* 0x0005e80008000c07 */
[----:B------:R2:W-:Y:S01]  /*2ac0*/  STS.128 [R38+UR7+0x1000], R56 ;  /* 0x0010003826007988 */ /* 0x0005e20008000c07 */
[----:B------:R-:W1:Y:S01]  /*2ad0*/  LDTM.x32 R4, tmem[UR8] ;  /* 0x00000008000479ee */ /* 0x000e6200082c0000 */
[----:B------:R-:W-:Y:S01]  /*2ae0*/  NOP ;  /* 0x0000000000007918 */ /* 0x000fe20000000000 */
[----:B0-----:R-:W-:Y:S05]  /*2af0*/  @!P1 BRA `(.L_x_9) ;  /* 0x0000000000849947 */ /* 0x001fea0003800000 */
[C---:B-1----:R-:W-:Y:S01]  /*2b00*/  FMUL R4, R60.reuse, R4 ;  /* 0x000000043c047220 */ /* 0x042fe20000400000 */
[C---:B------:R-:W-:Y:S01]  /*2b10*/  FMUL R5, R60.reuse, R5 ;  /* 0x000000053c057220 */ /* 0x040fe20000400000 */
        /* <DEDUP_REMOVED lines=29> */
[----:B------:R-:W-:-:S04]  /*2cf0*/  FMUL R35, R60, R35 ;  /* 0x000000233c237220 */ /* 0x000fc80000400000 */
[----:B------:R0:W-:Y:S03]  /*2d00*/  STTM.x32 tmem[UR8], R4 ;  /* 0x00000004000079ed */ /* 0x0001e600082c0008 */
.L_x_9:
[----:B-1----:R-:W1:Y:S02]  /*2d10*/  FENCE.VIEW.ASYNC.T ;  /* 0x00000000000073c6 */ /* 0x002e640000000200 */
[----:B-1----:R-:W-:Y:S01]  /*2d20*/  BAR.SYNC.DEFER_BLOCKING 0x0 ;  /* 0x0000000000007b1d */ /* 0x002fe20000010000 */
[----:B------:R-:W-:Y:S01]  /*2d30*/  FADD R48, R48, R91 ;  /* 0x0000005b30307221 */ /* 0x000fe20000000000 */
[----:B------:R-:W-:-:S03]  /*2d40*/  UIADD3 UR9, UPT, UPT, UR7, 0x2c00, URZ ;  /* 0x00002c0007097890 */ /* 0x000fc6000fffe0ff */
[----:B------:R-:W-:Y:S01]  /*2d50*/  FADD R48, R89, R48 ;  /* 0x0000003059307221 */ /* 0x000fe20000000000 */
[----:B------:R-:W-:-:S03]  /*2d60*/  UMOV UR15, 0xc0004010 ;  /* 0xc0004010000f7882 */ /* 0x000fc60000000000 */
[----:B------:R-:W-:-:S04]  /*2d70*/  FADD R51, R51, R48 ;  /* 0x0000003033337221 */ /* 0x000fc80000000000 */
[----:B------:R-:W-:-:S04]  /*2d80*/  FADD R51, R46, R51 ;  /* 0x000000332e337221 */ /* 0x000fc80000000000 */
[----:B------:R-:W-:Y:S01]  /*2d90*/  FADD R46, R60, R51 ;  /* 0x000000333c2e7221 */ /* 0x000fe20000000000 */
[----:B------:R-:W-:-:S04]  /*2da0*/  FSEL R51, R50, -INF , P1 ;  /* 0xff80000032337808 */ /* 0x000fc80000800000 */
[----:B------:R-:W-:Y:S01]  /*2db0*/  FSEL R46, R46, 1, P1 ;  /* 0x3f8000002e2e7808 */ /* 0x000fe20000800000 */
[----:B------:R1:W-:Y:S06]  /*2dc0*/  MEMBAR.ALL.CTA ;  /* 0x0000000000007992 */ /* 0x0003ec0000008000 */
[----:B-1----:R-:W1:Y:S02]  /*2dd0*/  FENCE.VIEW.ASYNC.S ;  /* 0x00000000000073c6 */ /* 0x002e640000000000 */
[----:B-1----:R-:W-:Y:S06]  /*2de0*/  BAR.SYNC.DEFER_BLOCKING 0x0 ;  /* 0x0000000000007b1d */ /* 0x002fec0000010000 */
[----:B------:R-:W-:Y:S05]  /*2df0*/  @!P2 BRA `(.L_x_10) ;  /* 0x000000000058a947 */ /* 0x000fea0003800000 */
[----:B------:R-:W-:Y:S01]  /*2e00*/  UIADD3 UR4, UPT, UPT, UR7, 0x1000, URZ ;  /* 0x0000100007047890 */ /* 0x000fe2000fffe0ff */
[----:B------:R-:W-:Y:S01]  /*2e10*/  BSSY.RECONVERGENT B0, `(.L_x_11) ;  /* 0x0000013000007945 */ /* 0x000fe20003800200 */
[----:B------:R-:W-:Y:S02]  /*2e20*/  UIADD3 UR5, UPT, UPT, UR7, 0x2000, URZ ;  /* 0x0000200007057890 */ /* 0x000fe4000fffe0ff */
[----:B------:R-:W-:Y:S02]  /*2e30*/  USHF.R.U32.HI UR4, URZ, 0x4, UR4 ;  /* 0x00000004ff047899 */ /* 0x000fe40008011604 */
[----:B------:R-:W-:Y:S01]  /*2e40*/  USHF.R.U32.HI UR5, URZ, 0x4, UR5 ;  /* 0x00000004ff057899 */ /* 0x000fe20008011605 */
[----:B------:R-:W-:Y:S01]  /*2e50*/  ELECT P1, URZ, PT ;  /* 0x0000000000ff782f */ /* 0x000fe20003820000 */
[----:B------:R-:W-:Y:S02]  /*2e60*/  USGXT.U32 UR14, UR4, 0xe ;  /* 0x0000000e040e789a */ /* 0x000fe40008000000 */
[----:B------:R-:W-:Y:S01]  /*2e70*/  USGXT.U32 UR12, UR5, 0xe ;  /* 0x0000000e050c789a */ /* 0x000fe20008000000 */
[----:B------:R-:W-:Y:S01]  /*2e80*/  UMOV UR18, 0x0 ;  /* 0x0000000000127882 */ /* 0x000fe20000000000 */
[----:B------:R-:W-:Y:S01]  /*2e90*/  UMOV UR19, 0x8080010 ;  /* 0x0808001000137882 */ /* 0x000fe20000000000 */
[----:B------:R-:W-:-:S02]  /*2ea0*/  UMOV UR5, UR15 ;  /* 0x0000000f00057c82 */ /* 0x000fc40008000000 */
[----:B------:R-:W-:Y:S01]  /*2eb0*/  UMOV UR4, UR14 ;  /* 0x0000000e00047c82 */ /* 0x000fe20008000000 */
[----:B------:R-:W-:-:S03]  /*2ec0*/  UMOV UR13, 0xc0004010 ;  /* 0xc0004010000d7882 */ /* 0x000fc60000000000 */
[----:B------:R1:W-:Y:S01]  /*2ed0*/  UTCQMMA gdesc[UR4], gdesc[UR12], tmem[UR24], tmem[UR18], idesc[UR19], UPT ;  /* 0x00ff120c040075ea */ /* 0x0003e2000b800318 */
[----:B------:R-:W-:Y:S05]  /*2ee0*/  @!P1 BRA `(.L_x_12) ;  /* 0x0000000000149947 */ /* 0x000fea0003800000 */
[----:B-1----:R-:W-:Y:S01]  /*2ef0*/  UMOV UR4, UR9 ;  /* 0x0000000900047c82 */ /* 0x002fe20008000000 */
[----:B------:R-:W-:Y:S02]  /*2f00*/  UMOV UR5, URZ ;  /* 0x000000ff00057c82 */ /* 0x000fe40008000000 */
[----:B------:R-:W-:Y:S02]  /*2f10*/  UMOV UR4, UR4 ;  /* 0x0000000400047c82 */ /* 0x000fe40008000000 */
[----:B------:R3:W-:Y:S01]  /*2f20*/  UTCBAR [UR4], URZ ;  /* 0x000000ff040073e9 */ /* 0x0007e200080000ff */
[----:B------:R-:W-:Y:S02]  /*2f30*/  NOP ;  /* 0x0000000000007918 */ /* 0x000fe40000000000 */
.L_x_12:
[----:B-1-3--:R-:W-:Y:S05]  /*2f40*/  BSYNC.RECONVERGENT B0 ;  /* 0x0000000000007941 */ /* 0x00afea0003800200 */
.L_x_11:
[----:B------:R-:W-:Y:S05]  /*2f50*/  BRA `(.L_x_13) ;  /* 0x0000000000147947 */ /* 0x000fea0003800000 */
.L_x_10:
[----:B------:R-:W-:-:S13]  /*2f60*/  ISETP.GE.AND P1, PT, R49, RZ, PT ;  /* 0x000000ff3100720c */ /* 0x000fda0003f26270 */
[----:B------:R-:W-:Y:S05]  /*2f70*/  @!P1 BRA `(.L_x_14) ;  /* 0x0000002400a49947 */ /* 0x000fea0003800000 */
[----:B------:R-:W-:-:S04]  /*2f80*/  UIADD3 UR4, UPT, UPT, UR7, 0x1000, URZ ;  /* 0x0000100007047890 */ /* 0x000fc8000fffe0ff */
[----:B------:R-:W-:-:S04]  /*2f90*/  USHF.R.U32.HI UR4, URZ, 0x4, UR4 ;  /* 0x00000004ff047899 */ /* 0x000fc80008011604 */
[----:B------:R-:W-:-:S12]  /*2fa0*/  USGXT.U32 UR14, UR4, 0xe ;  /* 0x0000000e040e789a */ /* 0x000fd80008000000 */
.L_x_13:
[----:B------:R-:W-:Y:S01]  /*2fb0*/  UIADD3 UR4, UPT, UPT, UR7, 0x2800, URZ ;  /* 0x0000280007047890 */ /* 0x000fe2000fffe0ff */
[----:B------:R-:W-:Y:S01]  /*2fc0*/  IMAD.SHL.U32 R47, R47, 0x20, RZ ;  /* 0x000000202f2f7824 */ /* 0x000fe200078e00ff */
[----:B------:R-:W-:Y:S01]  /*2fd0*/  USHF.L.U32 UR18, UR11, 0x5, URZ ;  /* 0x000000050b127899 */ /* 0x000fe200080006ff */
[----:B--2---:R-:W-:Y:S01]  /*2fe0*/  VIADD R56, R49, 0x60 ;  /* 0x0000006031387836 */ /* 0x004fe20000000000 */
[----:B------:R-:W-:Y:S01]  /*2ff0*/  USHF.R.U32.HI UR21, URZ, 0x4, UR7 ;  /* 0x00000004ff157899 */ /* 0x000fe20008011607 */
[----:B------:R-:W-:Y:S01]  /*3000*/  IMAD.MOV.U32 R90, RZ, RZ, RZ ;  /* 0x000000ffff5a7224 */ /* 0x000fe200078e00ff */
[----:B------:R-:W-:Y:S01]  /*3010*/  USHF.R.U32.HI UR16, URZ, 0x4, UR10 ;  /* 0x00000004ff107899 */ /* 0x000fe2000801160a */
[----:B------:R-:W-:Y:S01]  /*3020*/  IMAD.MOV.U32 R57, RZ, RZ, RZ ;  /* 0x000000ffff397224 */ /* 0x000fe200078e00ff */
[----:B------:R-:W-:Y:S01]  /*3030*/  USHF.R.U32.HI UR4, URZ, 0x4, UR4 ;  /* 0x00000004ff047899 */ /* 0x000fe20008011604 */
[----:B------:R-:W-:Y:S01]  /*3040*/  CS2R R58, SRZ ;  /* 0x00000000003a7805 */ /* 0x000fe2000001ff00 */
[----:B------:R-:W-:Y:S01]  /*3050*/  IMAD.MOV.U32 R60, RZ, RZ, R47 ;  /* 0x000000ffff3c7224 */ /* 0x000fe200078e002f */
[----:B------:R-:W-:Y:S01]  /*3060*/  UISETP.NE.U32.AND UP1, UPT, UR17, URZ, UPT ;  /* 0x000000ff1100728c */ /* 0x000fe2000bf25070 */
[----:B------:R-:W-:Y:S01]  /*3070*/  UMOV UR20, UR9 ;  /* 0x0000000900147c82 */ /* 0x000fe20008000000 */
[----:B------:R-:W-:Y:S01]  /*3080*/  UMOV UR19, 0x1 ;  /* 0x0000000100137882 */ /* 0x000fe20000000000 */
[----:B------:R-:W1:Y:S01]  /*3090*/  LDCU UR28, c[0x0][0x3a8] ;  /* 0x00007500ff1c77ac */ /* 0x000e620008000800 */
[----:B------:R-:W-:-:S02]  /*30a0*/  USGXT.U32 UR21, UR21, 0xe ;  /* 0x0000000e1515789a */ /* 0x000fc40008000000 */
[----:B------:R-:W-:Y:S02]  /*30b0*/  USGXT.U32 UR16, UR16, 0xe ;  /* 0x0000000e1010789a */ /* 0x000fe40008000000 */
[----:B------:R-:W-:Y:S01]  /*30c0*/  USGXT.U32 UR17, UR4, 0xe ;  /* 0x0000000e0411789a */ /* 0x000fe20008000000 */
[----:B------:R-:W-:Y:S01]  /*30d0*/  UMOV UR9, UR18 ;  /* 0x0000001200097c82 */ /* 0x000fe20008000000 */
[----:B------:R-:W-:Y:S01]  /*30e0*/  UMOV UR12, UR14 ;  /* 0x0000000e000c7c82 */ /* 0x000fe20008000000 */
[----:B------:R-:W-:-:S09]  /*30f0*/  UMOV UR13, UR15 ;  /* 0x0000000f000d7c82 */ /* 0x000fd20008000000 */
.L_x_19:
[----:B0-----:R-:W-:Y:S02]  /*3100*/  SHF.R.S32.HI R19, RZ, 0x1f, R60 ;  /* 0x0000001fff137819 */ /* 0x001fe4000001143c */
[C---:B------:R-:W-:Y:S02]  /*3110*/  IADD3 R4, P1, PT, R60.reuse, R86, RZ ;  /* 0x000000563c047210 */ /* 0x040fe40007f3e0ff */
[----:B------:R-:W-:-:S03]  /*3120*/  IADD3 R6, P2, PT, R60, R82, RZ ;  /* 0x000000523c067210 */ /* 0x000fc60007f5e0ff */
[C---:B------:R-:W-:Y:S01]  /*3130*/  IMAD.X R5, R19.reuse, 0x1, R87, P1 ;  /* 0x0000000113057824 */ /* 0x040fe200008e0657 */
[C---:B------:R-:W-:Y:S01]  /*3140*/  IADD3 R8, P1, PT, R60.reuse, R78, RZ ;  /* 0x0000004e3c087210 */ /* 0x040fe20007f3e0ff */
[C---:B------:R-:W-:Y:S01]  /*3150*/  IMAD.X R7, R19.reuse, 0x1, R83, P2 ;  /* 0x0000000113077824 */ /* 0x040fe200010e0653 */
[C---:B------:R-:W-:Y:S02]  /*3160*/  IADD3 R10, P2, PT, R60.reuse, R74, RZ ;  /* 0x0000004a3c0a7210 */ /* 0x040fe40007f5e0ff */
[C---:B------:R-:W-:Y:S01]  /*3170*/  IADD3 R16, P3, PT, R60.reuse, R76, RZ ;  /* 0x0000004c3c107210 */ /* 0x040fe20007f7e0ff */
[C---:B------:R-:W-:Y:S01]  /*3180*/  IMAD.X R9, R19.reuse, 0x1, R79, P1 ;  /* 0x0000000113097824 */ /* 0x040fe200008e064f */
[C---:B------:R-:W-:Y:S01]  /*3190*/  IADD3 R12, P1, PT, R60.reuse, R84, RZ ;  /* 0x000000543c0c7210 */ /* 0x040fe20007f3e0ff */
[C---:B------:R-:W-:Y:S01]  /*31a0*/  IMAD.X R11, R19.reuse, 0x1, R75, P2 ;  /* 0x00000001130b7824 */ /* 0x040fe200010e064b */
[C---:B------:R-:W-:Y:S01]  /*31b0*/  IADD3 R14, P2, PT, R60.reuse, R80, RZ ;  /* 0x000000503c0e7210 */ /* 0x040fe20007f5e0ff */
[C---:B------:R-:W-:Y:S01]  /*31c0*/  IMAD.X R17, R19.reuse, 0x1, R77, P3 ;  /* 0x0000000113117824 */ /* 0x040fe200018e064d */
[----:B------:R0:W2:Y:S01]  /*31d0*/  LDG.E.U8 R4, desc[UR22][R4.64] ;  /* 0x0000001604047981 */ /* 0x0000a2000c1e1100 */
[C---:B------:R-:W-:Y:S01]  /*31e0*/  IMAD.X R13, R19.reuse, 0x1, R85, P1 ;  /* 0x00000001130d7824 */ /* 0x040fe200008e0655 */
[----:B------:R-:W-:Y:S01]  /*31f0*/  IADD3 R18, P1, PT, R60, R72, RZ ;  /* 0x000000483c127210 */ /* 0x000fe20007f3e0ff */
[C---:B------:R-:W-:Y:S01]  /*3200*/  IMAD.X R15, R19.reuse, 0x1, R81, P2 ;  /* 0x00000001130f7824 */ /* 0x040fe200010e0651 */
[----:B------:R-:W3:Y:S03]  /*3210*/  LDG.E.U8 R6, desc[UR22][R6.64] ;  /* 0x0000001606067981 */ /* 0x000ee6000c1e1100 */
[----:B------:R-:W-:Y:S01]  /*3220*/  IMAD.X R19, R19, 0x1, R73, P1 ;  /* 0x0000000113137824 */ /* 0x000fe200008e0649 */
[----:B------:R4:W5:Y:S04]  /*3230*/  LDG.E.U8 R8, desc[UR22][R8.64] ;  /* 0x0000001608087981 */ /* 0x000968000c1e1100 */
[----:B------:R1:W5:Y:S04]  /*3240*/  LDG.E.U8 R10, desc[UR22][R10.64] ;  /* 0x000000160a0a7981 */ /* 0x000368000c1e1100 */
[----:B------:R-:W5:Y:S04]  /*3250*/  LDG.E.U8 R13, desc[UR22][R12.64] ;  /* 0x000000160c0d7981 */ /* 0x000f68000c1e1100 */
[----:B------:R1:W5:Y:S04]  /*3260*/  LDG.E.U8 R21, desc[UR22][R14.64] ;  /* 0x000000160e157981 */ /* 0x000368000c1e1100 */
[----:B------:R1:W5:Y:S04]  /*3270*/  LDG.E.U8 R23, desc[UR22][R16.64] ;  /* 0x0000001610177981 */ /* 0x000368000c1e1100 */
[----:B------:R1:W5:Y:S01]  /*3280*/  LDG.E.U8 R25, desc[UR22][R18.64] ;  /* 0x0000001612197981 */ /* 0x000362000c1e1100 */
[C---:B0-----:R-:W-:Y:S01]  /*3290*/  IADD3 R5, P2, PT, R57.reuse, 0x21, RZ ;  /* 0x0000002139057810 */ /* 0x041fe20007f5e0ff */
[----:B------:R-:W-:Y:S01]  /*32a0*/  UMOV UR4, 0x1 ;  /* 0x0000000100047882 */ /* 0x000fe20000000000 */
[C---:B----4-:R-:W-:Y:S01]  /*32b0*/  IADD3 R9, P4, PT, R57.reuse, 0x24, RZ ;  /* 0x0000002439097810 */ /* 0x050fe20007f9e0ff */
[----:B------:R-:W-:Y:S01]  /*32c0*/  VOTEU.ALL UP2, P0 ;  /* 0x0000000000ff7886 */ /* 0x000fe20000040000 */
[C---:B------:R-:W-:Y:S01]  /*32d0*/  IADD3 R113, P5, PT, R57.reuse, 0x25, RZ ;  /* 0x0000002539717810 */ /* 0x040fe20007fbe0ff */
[--C-:B------:R-:W-:Y:S01]  /*32e0*/  IMAD.X R50, RZ, RZ, R58.reuse, P2 ;  /* 0x000000ffff327224 */ /* 0x100fe200010e063a */
        /* <DEDUP_REMOVED lines=10> */
[C---:B-1----:R-:W-:Y:S01]  /*3390*/  IADD3 R11, P1, PT, R57.reuse, 0x27, RZ ;  /* 0x00000027390b7810 */ /* 0x042fe20007f3e0ff */
        /* <DEDUP_REMOVED lines=23> */
[----:B------:R-:W-:Y:S01]  /*3510*/  IADD3 R35, P4, PT, R57, 0x36, RZ ;  /* 0x0000003639237810 */ /* 0x000fe20007f9e0ff */
[----:B------:R-:W-:Y:S01]  /*3520*/  IMAD.X R118, RZ, RZ, R58, P3 ;  /* 0x000000ffff767224 */ /* 0x000fe200018e063a */
[----:B------:R-:W-:-:S04]  /*3530*/  @!UP0 UIADD3 UR4, UPT, UPT, -UR4, 0x100000, URZ ;  /* 0x0010000004048890 */ /* 0x000fc8000fffe1ff */
[----:B------:R-:W-:Y:S02]  /*3540*/  @!UP0 USHF.L.U32 UR5, UR4, 0xb, URZ ;  /* 0x0000000b04058899 */ /* 0x000fe400080006ff */
[----:B------:R-:W-:Y:S01]  /*3550*/  @!UP0 USHF.L.U32 UR4, UR4, 0x1, URZ ;  /* 0x0000000104048899 */ /* 0x000fe200080006ff */
[--C-:B------:R-:W-:Y:S01]  /*3560*/  IMAD.X R34, RZ, RZ, R58.reuse, P2 ;  /* 0x000000ffff227224 */ /* 0x100fe200010e063a */
[----:B------:R-:W-:Y:S01]  /*3570*/  IADD3 R107, P5, PT, R57, 0x38, RZ ;  /* 0x00000038396b7810 */ /* 0x000fe20007fbe0ff */
[--C-:B------:R-:W-:Y:S01]  /*3580*/  IMAD.X R32, RZ, RZ, R58.reuse, P4 ;  /* 0x000000ffff207224 */ /* 0x100fe200020e063a */
[----:B------:R-:W-:Y:S02]  /*3590*/  ISETP.GT.U32.AND P1, PT, R17, R2, PT ;  /* 0x000000021100720c */ /* 0x000fe40003f24070 */
[C---:B------:R-:W-:Y:S01]  /*35a0*/  IADD3 R89, P3, PT, R57.reuse, 0x2d, RZ ;  /* 0x0000002d39597810 */ /* 0x040fe20007f7e0ff */
[----:B------:R-:W-:Y:S01]  /*35b0*/  IMAD.X R16, RZ, RZ, R58, P5 ;  /* 0x000000ffff107224 */ /* 0x000fe200028e063a */
[----:B------:R-:W-:-:S02]  /*35c0*/  IADD3 R17, P2, PT, R57, 0x3a, RZ ;  /* 0x0000003a39117810 */ /* 0x000fc40007f5e0ff */
        /* <DEDUP_REMOVED lines=11> */
[--C-:B------:R-:W-:Y:S01]  /*3680*/  IMAD.X R98, RZ, RZ, R58.reuse, P2 ;  /* 0x000000ffff627224 */ /* 0x100fe200010e063a */
[-C--:B------:R-:W-:Y:S01]  /*3690*/  ISETP.GT.U32.AND P3, PT, R15, R2.reuse, PT ;  /* 0x000000020f00720c */ /* 0x080fe20003f64070 */
[--C-:B------:R-:W-:Y:S01]  /*36a0*/  IMAD.X R48, RZ, RZ, R58.reuse, P4 ;  /* 0x000000ffff307224 */ /* 0x100fe200020e063a */
[----:B------:R-:W-:Y:S01]  /*36b0*/  ISETP.GT.U32.AND P2, PT, R49, R2, PT ;  /* 0x000000023100720c */ /* 0x000fe20003f44070 */
[----:B------:R-:W-:Y:S01]  /*36c0*/  IMAD.X R49, RZ, RZ, R58, P5 ;  /* 0x000000ffff317224 */ /* 0x000fe200028e063a */
[----:B------:R-:W-:-:S02]  /*36d0*/  IADD3 R15, P4, PT, R57, 0x3f, RZ ;  /* 0x0000003f390f7810 */ /* 0x000fc40007f9e0ff */
[----:B------:R-:W-:Y:S02]  /*36e0*/  IADD3 R57, P5, PT, R57, 0x20, RZ ;  /* 0x0000002039397810 */ /* 0x000fe40007fbe0ff */
[----:B------:R-:W-:Y:S01]  /*36f0*/  ISETP.GT.U32.AND.EX P1, PT, R30, RZ, PT, P1 ;  /* 0x000000ff1e00720c */ /* 0x000fe20003f24110 */
[--C-:B------:R-:W-:Y:S01]  /*3700*/  IMAD.X R92, RZ, RZ, R58.reuse, P4 ;  /* 0x000000ffff5c7224 */ /* 0x100fe200020e063a */
[-C--:B------:R-:W-:Y:S01]  /*3710*/  ISETP.GT.U32.AND P4, PT, R35, R2.reuse, PT ;  /* 0x000000022300720c */ /* 0x080fe20003f84070 */
[----:B------:R-:W-:Y:S01]  /*3720*/  IMAD.X R58, RZ, RZ, R58, P5 ;  /* 0x000000ffff3a7224 */ /* 0x000fe200028e063a */
[----:B------:R-:W-:Y:S02]  /*3730*/  ISETP.GT.U32.AND.EX P3, PT, R28, RZ, PT, P3 ;  /* 0x000000ff1c00720c */ /* 0x000fe40003f64130 */
[----:B------:R-:W-:Y:S02]  /*3740*/  ISETP.GT.U32.AND P5, PT, R29, R2, PT ;  /* 0x000000021d00720c */ /* 0x000fe40003fa4070 */
[----:B------:R-:W-:-:S02]  /*3750*/  SEL R52, RZ, 0x4, !P1 ;  /* 0x00000004ff347807 */ /* 0x000fc40004800000 */
[----:B------:R-:W-:Y:S02]  /*3760*/  ISETP.GT.U32.AND.EX P2, PT, R34, RZ, PT, P2 ;  /* 0x000000ff2200720c */ /* 0x000fe40003f44120 */
[----:B------:R-:W-:Y:S02]  /*3770*/  ISETP.GT.U32.AND.EX P4, PT, R32, RZ, PT, P4 ;  /* 0x000000ff2000720c */ /* 0x000fe40003f84140 */
[----:B------:R-:W-:Y:S02]  /*3780*/  SEL R97, RZ, 0x7fff8, !P3 ;  /* 0x0007fff8ff617807 */ /* 0x000fe40005800000 */
[-C--:B------:R-:W-:Y:S02]  /*3790*/  ISETP.GT.U32.AND P1, PT, R27, R2.reuse, PT ;  /* 0x000000021b00720c */ /* 0x080fe40003f24070 */
[----:B------:R-:W-:Y:S02]  /*37a0*/  ISETP.GT.U32.AND P3, PT, R33, R2, PT ;  /* 0x000000022100720c */ /* 0x000fe40003f64070 */
[----:B------:R-:W-:-:S02]  /*37b0*/  ISETP.GT.U32.AND.EX P5, PT, R22, RZ, PT, P5 ;  /* 0x000000ff1600720c */ /* 0x000fc40003fa4150 */
[----:B------:R-:W-:Y:S02]  /*37c0*/  SEL R54, RZ, 0x1, !P2 ;  /* 0x00000001ff367807 */ /* 0x000fe40005000000 */
[----:B------:R-:W-:Y:S02]  /*37d0*/  SEL R101, RZ, 0x1fffe, !P4 ;  /* 0x0001fffeff657807 */ /* 0x000fe40006000000 */
[-C--:B------:R-:W-:Y:S02]  /*37e0*/  ISETP.GT.U32.AND P2, PT, R31, R2.reuse, PT ;  /* 0x000000021f00720c */ /* 0x080fe40003f44070 */
[----:B------:R-:W-:Y:S02]  /*37f0*/  ISETP.GT.U32.AND P4, PT, R103, R2, PT ;  /* 0x000000026700720c */ /* 0x000fe40003f84070 */
[----:B------:R-:W-:Y:S02]  /*3800*/  ISETP.GT.U32.AND.EX P1, PT, R20, RZ, PT, P1 ;  /* 0x000000ff1400720c */ /* 0x000fe40003f24110 */
[----:B------:R-:W-:-:S02]  /*3810*/  ISETP.GT.U32.AND.EX P3, PT, R26, RZ, PT, P3 ;  /* 0x000000ff1a00720c */ /* 0x000fc40003f64130 */
[----:B------:R-:W-:Y:S01]  /*3820*/  SEL R94, RZ, 0x4, !P5 ;  /* 0x00000004ff5e7807 */ /* 0x000fe20006800000 */
[----:B--2---:R0:W-:Y:S04]  /*3830*/  STS.U8 [R37+UR7+0x2400], R4 ;  /* 0x0024000425007988 */ /* 0x0041e80008000007 */
[----:B---3--:R0:W-:Y:S04]  /*3840*/  STS.U8 [R37+UR7+0x2500], R6 ;  /* 0x0025000625007988 */ /* 0x0081e80008000007 */
[----:B-----5:R0:W-:Y:S04]  /*3850*/  STS.U8 [R37+UR7+0x2600], R8 ;  /* 0x0026000825007988 */ /* 0x0201e80008000007 */
[----:B------:R0:W-:Y:S04]  /*3860*/  STS.U8 [R37+UR7+0x2700], R10 ;  /* 0x0027000a25007988 */ /* 0x0001e80008000007 */
[----:B------:R0:W-:Y:S04]  /*3870*/  STS.U8 [R36+UR7+0x2480], R13 ;  /* 0x0024800d24007988 */ /* 0x0001e80008000007 */
[----:B------:R0:W-:Y:S04]  /*3880*/  STS.U8 [R36+UR7+0x2580], R21 ;  /* 0x0025801524007988 */ /* 0x0001e80008000007 */
[----:B------:R0:W-:Y:S04]  /*3890*/  STS.U8 [R36+UR7+0x2680], R23 ;  /* 0x0026801724007988 */ /* 0x0001e80008000007 */
[----:B------:R0:W-:Y:S01]  /*38a0*/  STS.U8 [R36+UR7+0x2780], R25 ;  /* 0x0027801924007988 */ /* 0x0001e20008000007 */
[----:B------:R1:W-:Y:S06]  /*38b0*/  MEMBAR.ALL.CTA ;  /* 0x0000000000007992 */ /* 0x0003ec0000008000 */
[----:B-1----:R-:W-:Y:S04]  /*38c0*/  FENCE.VIEW.ASYNC.S ;  /* 0x00000000000073c6 */ /* 0x002fe80000000000 */
[----:B------:R-:W1:Y:S02]  /*38d0*/  FENCE.VIEW.ASYNC.S ;  /* 0x00000000000073c6 */ /* 0x000e640000000000 */
[----:B-1----:R0:W1:Y:S02]  /*38e0*/  @!UP2 SYNCS.EXCH.64 URZ, [UR7+0x2c10], UR4 ;  /* 0x002c100407ffa5b2 */ /* 0x0020640008000100 */
[----:B-1----:R-:W-:Y:S06]  /*38f0*/  BAR.SYNC.DEFER_BLOCKING 0x0 ;  /* 0x0000000000007b1d */ /* 0x002fec0000010000 */
[----:B0-----:R-:W-:Y:S05]  /*3900*/  BRA.U UP1, `(.L_x_15) ;  /* 0x0000000101307547 */ /* 0x001fea000b800000 */
[----:B------:R-:W-:Y:S01]  /*3910*/  UIADD3 UR4, UPT, UPT, UR7, 0x2c10, URZ ;  /* 0x00002c1007047890 */ /* 0x000fe2000fffe0ff */
[----:B------:R-:W-:Y:S01]  /*3920*/  UMOV UR5, URZ ;  /* 0x000000ff00057c82 */ /* 0x000fe20008000000 */
[----:B------:R-:W-:Y:S01]  /*3930*/  UMOV UR14, UR21 ;  /* 0x00000015000e7c82 */ /* 0x000fe20008000000 */
[----:B------:R-:W-:Y:S01]  /*3940*/  UMOV UR15, 0x40004040 ;  /* 0x40004040000f7882 */ /* 0x000fe20000000000 */
[----:B------:R-:W-:Y:S01]  /*3950*/  UMOV UR10, UR16 ;  /* 0x00000010000a7c82 */ /* 0x000fe20008000000 */
[----:B------:R-:W-:Y:S01]  /*3960*/  UMOV UR11, 0xc0004010 ;  /* 0xc0004010000b7882 */ /* 0x000fe20000000000 */
[----:B------:R-:W-:Y:S01]  /*3970*/  UMOV UR26, 0x0 ;  /* 0x00000000001a7882 */ /* 0x000fe20000000000 */
[----:B------:R-:W-:Y:S01]  /*3980*/  UMOV UR27, 0x8088010 ;  /* 0x08088010001b7882 */ /* 0x000fe20000000000 */
[----:B------:R-:W-:Y:S01]  /*3990*/  UMOV UR4, UR4 ;  /* 0x0000000400047c82 */ /* 0x000fe20008000000 */
[----:B------:R0:W-:Y:S01]  /*39a0*/  UTCQMMA gdesc[UR14], gdesc[UR10], tmem[UR25], tmem[UR26], idesc[UR27], !UPT ;  /* 0x00ff1a0a0e0075ea */ /* 0x0001e2000f800319 */
[----:B------:R0:W-:Y:S01]  /*39b0*/  UTCBAR [UR4], URZ ;  /* 0x000000ff040073e9 */ /* 0x0001e200080000ff */
[----:B------:R-:W-:-:S02]  /*39c0*/  NOP ;  /* 0x0000000000007918 */ /* 0x000fc40000000000 */
.L_x_15:
[----:B------:R-:W1:Y:S01]  /*39d0*/  SYNCS.PHASECHK.TRANS64.TRYWAIT P5, [UR7+0x2c10], RZ ;  /* 0x002c10ffff0075a7 */ /* 0x000e6200080a1107 */
[----:B------:R-:W-:Y:S02]  /*39e0*/  SEL R103, RZ, 0x7fff8, !P1 ;  /* 0x0007fff8ff677807 */ /* 0x000fe40004800000 */
[----:B------:R-:W-:Y:S02]  /*39f0*/  SEL R96, RZ, 0x1, !P3 ;  /* 0x00000001ff607807 */ /* 0x000fe40005800000 */
[-C--:B------:R-:W-:Y:S02]  /*3a00*/  ISETP.GT.U32.AND P1, PT, R105, R2.reuse, PT ;  /* 0x000000026900720c */ /* 0x080fe40003f24070 */
[----:B------:R-:W-:Y:S02]  /*3a10*/  ISETP.GT.U32.AND P3, PT, R123, R2, PT ;  /* 0x000000027b00720c */ /* 0x000fe40003f64070 */
[----:B------:R-:W-:Y:S02]  /*3a20*/  ISETP.GT.U32.AND.EX P4, PT, R98, RZ, PT, P4 ;  /* 0x000000ff6200720c */ /* 0x000fe40003f84140 */
[----:B------:R-:W-:-:S02]  /*3a30*/  ISETP.GT.U32.AND.EX P2, PT, R24, RZ, PT, P2 ;  /* 0x000000ff1800720c */ /* 0x000fc40003f44120 */
[----:B------:R-:W-:Y:S02]  /*3a40*/  ISETP.GT.U32.AND.EX P1, PT, R48, RZ, PT, P1 ;  /* 0x000000ff3000720c */ /* 0x000fe40003f24110 */
[----:B------:R-:W-:Y:S02]  /*3a50*/  ISETP.GT.U32.AND.EX P3, PT, R49, RZ, PT, P3 ;  /* 0x000000ff3100720c */ /* 0x000fe40003f64130 */
[----:B------:R-:W-:Y:S02]  /*3a60*/  SEL R98, RZ, 0x4, !P4 ;  /* 0x00000004ff627807 */ /* 0x000fe40006000000 */
[----:B------:R-:W-:Y:S02]  /*3a70*/  ISETP.GT.U32.AND P4, PT, R107, R2, PT ;  /* 0x000000026b00720c */ /* 0x000fe40003f84070 */
[----:B------:R-:W-:Y:S02]  /*3a80*/  SEL R105, RZ, 0x1fffe, !P2 ;  /* 0x0001fffeff697807 */ /* 0x000fe40005000000 */
[----:B------:R-:W-:-:S02]  /*3a90*/  SEL R107, RZ, 0x7fff8, !P1 ;  /* 0x0007fff8ff6b7807 */ /* 0x000fc40004800000 */
[----:B------:R-:W-:Y:S02]  /*3aa0*/  SEL R106, RZ, 0x1fffe, !P3 ;  /* 0x0001fffeff6a7807 */ /* 0x000fe40005800000 */
[-C--:B------:R-:W-:Y:S02]  /*3ab0*/  ISETP.GT.U32.AND P2, PT, R109, R2.reuse, PT ;  /* 0x000000026d00720c */ /* 0x080fe40003f44070 */
[-C--:B------:R-:W-:Y:S02]  /*3ac0*/  ISETP.GT.U32.AND P1, PT, R19, R2.reuse, PT ;  /* 0x000000021300720c */ /* 0x080fe40003f24070 */
[----:B------:R-:W-:Y:S02]  /*3ad0*/  ISETP.GT.U32.AND P3, PT, R17, R2, PT ;  /* 0x000000021100720c */ /* 0x000fe40003f64070 */
[----:B------:R-:W-:Y:S02]  /*3ae0*/  ISETP.GT.U32.AND.EX P2, PT, R18, RZ, PT, P2 ;  /* 0x000000ff1200720c */ /* 0x000fe40003f44120 */
[----:B------:R-:W-:-:S02]  /*3af0*/  ISETP.GT.U32.AND.EX P4, PT, R16, RZ, PT, P4 ;  /* 0x000000ff1000720c */ /* 0x000fc40003f84140 */
[----:B------:R-:W-:Y:S02]  /*3b00*/  ISETP.GT.U32.AND.EX P1, PT, R12, RZ, PT, P1 ;  /* 0x000000ff0c00720c */ /* 0x000fe40003f24110 */
[----:B------:R-:W-:Y:S02]  /*3b10*/  ISETP.GT.U32.AND.EX P3, PT, R14, RZ, PT, P3 ;  /* 0x000000ff0e00720c */ /* 0x000fe40003f64130 */
[----:B------:R-:W-:Y:S02]  /*3b20*/  SEL R48, RZ, 0x4, !P2 ;  /* 0x00000004ff307807 */ /* 0x000fe40005000000 */
[----:B------:R-:W-:Y:S02]  /*3b30*/  SEL R49, RZ, 0x7fff8, !P4 ;  /* 0x0007fff8ff317807 */ /* 0x000fe40006000000 */
[----:B------:R-:W-:Y:S02]  /*3b40*/  SEL R109, RZ, 0x1, !P1 ;  /* 0x00000001ff6d7807 */ /* 0x000fe40004800000 */
[----:B------:R-:W-:-:S02]  /*3b50*/  SEL R110, RZ, 0x1fffe, !P3 ;  /* 0x0001fffeff6e7807 */ /* 0x000fc40005800000 */
[-C--:B------:R-:W-:Y:S02]  /*3b60*/  ISETP.GT.U32.AND P2, PT, R15, R2.reuse, PT ;  /* 0x000000020f00720c */ /* 0x080fe40003f44070 */
[-C--:B------:R-:W-:Y:S02]  /*3b70*/  ISETP.GT.U32.AND P4, PT, R11, R2.reuse, PT ;  /* 0x000000020b00720c */ /* 0x080fe40003f84070 */
[-C--:B------:R-:W-:Y:S02]  /*3b80*/  ISETP.GT.U32.AND P1, PT, R9, R2.reuse, PT ;  /* 0x000000020900720c */ /* 0x080fe40003f24070 */
[----:B------:R-:W-:Y:S01]  /*3b90*/  ISETP.GT.U32.AND P3, PT, R7, R2, PT ;  /* 0x000000020700720c */ /* 0x000fe20003f64070 */
[----:B-1----:R-:W-:-:S12]  /*3ba0*/  @!P5 BRA `(.L_x_16) ;  /* 0x000000300094d947 */ /* 0x002fd80003800000 */
.L_x_24:
[----:B------:R-:W-:Y:S01]  /*3bb0*/  ISETP.GT.U32.AND P5, PT, R5, R2, PT ;  /* 0x000000020500720c */ /* 0x000fe20003fa4070 */
[----:B------:R-:W-:Y:S01]  /*3bc0*/  BAR.SYNC.DEFER_BLOCKING 0x0 ;  /* 0x0000000000007b1d */ /* 0x000fe20000010000 */
[----:B------:R-:W-:Y:S01]  /*3bd0*/  ISETP.GT.U32.AND.EX P3, PT, R88, RZ, PT, P3 ;  /* 0x000000ff5800720c */ /* 0x000fe20003f64130 */
[----:B------:R-:W-:Y:S01]  /*3be0*/  IMAD.IADD R54, R54, 0x1, R101 ;  /* 0x0000000136367824 */ /* 0x000fe200078e0265 */
[----:B------:R-:W-:Y:S01]  /*3bf0*/  ISETP.GT.U32.AND.EX P5, PT, R50, RZ, PT, P5 ;  /* 0x000000ff3200720c */ /* 0x000fe20003fa4150 */
[----:B------:R-:W-:Y:S01]  /*3c00*/  IMAD.IADD R96, R96, 0x1, R105 ;  /* 0x0000000160607824 */ /* 0x000fe200078e0269 */
[----:B------:R-:W-:Y:S01]  /*3c10*/  ISETP.GT.U32.AND.EX P4, PT, R119, RZ, PT, P4 ;  /* 0x000000ff7700720c */ /* 0x000fe20003f84140 */
[----:B------:R-:W-:Y:S01]  /*3c20*/  IMAD.IADD R109, R109, 0x1, R110 ;  /* 0x000000016d6d7824 */ /* 0x000fe200078e026e */
[----:B------:R-:W-:Y:S01]  /*3c30*/  ISETP.GT.U32.AND.EX P2, PT, R92, RZ, PT, P2 ;  /* 0x000000ff5c00720c */ /* 0x000fe20003f44120 */
[----:B------:R-:W1:Y:S01]  /*3c40*/  LDTM.x32 R4, tmem[UR8+0x20] ;  /* 0x00002008000479ee */ /* 0x000e6200082c0000 */
[----:B------:R-:W-:-:S02]  /*3c50*/  ISETP.GT.U32.AND.EX P1, PT, R122, RZ, PT, P1 ;  /* 0x000000ff7a00720c */ /* 0x000fc40003f24110 */
[----:B------:R-:W-:Y:S02]  /*3c60*/  LOP3.LUT R54, R54, 0x3, RZ, 0xc0, !PT ;  /* 0x0000000336367812 */ /* 0x000fe400078ec0ff */
[----:B------:R-:W-:Y:S02]  /*3c70*/  LOP3.LUT R96, R96, 0x3, RZ, 0xc0, !PT ;  /* 0x0000000360607812 */ /* 0x000fe400078ec0ff */
[----:B------:R-:W-:Y:S02]  /*3c80*/  IADD3 R97, PT, PT, R54, R97, R52 ;  /* 0x0000006136617210 */ /* 0x000fe40007ffe034 */
[----:B------:R-:W-:Y:S01]  /*3c90*/  IADD3 R94, PT, PT, R96, R103, R94 ;  /* 0x00000067605e7210 */ /* 0x000fe20007ffe05e */
[----:B------:R-:W2:Y:S01]  /*3ca0*/  @!P0 SYNCS.CCTL.IV [UR7+0x2c10] ;  /* 0x002c1000ff0089b1 */ /* 0x000ea20008000007 */
[----:B------:R-:W-:Y:S01]  /*3cb0*/  NOP ;  /* 0x0000000000007918 */ /* 0x000fe20000000000 */
[----:B-1----:R-:W-:Y:S01]  /*3cc0*/  FMUL R6, R6, UR28 ;  /* 0x0000001c06067c20 */ /* 0x002fe20008400000 */
[----:B------:R-:W-:Y:S01]  /*3cd0*/  FMUL R5, R5, UR28 ;  /* 0x0000001c05057c20 */ /* 0x000fe20008400000 */
[----:B------:R-:W-:Y:S01]  /*3ce0*/  FMUL R10, R10, UR28 ;  /* 0x0000001c0a0a7c20 */ /* 0x000fe20008400000 */
[----:B------:R-:W-:Y:S01]  /*3cf0*/  FMUL R7, R7, UR28 ;  /* 0x0000001c07077c20 */ /* 0x000fe20008400000 */
[----:B------:R-:W-:Y:S01]  /*3d00*/  FMUL R11, R11, UR28 ;  /* 0x0000001c0b0b7c20 */ /* 0x000fe20008400000 */
[----:B------:R-:W-:Y:S01]  /*3d10*/  FSEL R50, R6, -INF , !P3 ;  /* 0xff80000006327808 */ /* 0x000fe20005800000 */
[----:B------:R-:W-:Y:S01]  /*3d20*/  IMAD.U32 R6, R90, -0x80000000, RZ ;  /* 0x800000005a067824 */ /* 0x000fe200078e00ff */
[----:B------:R-:W-:Y:S01]  /*3d30*/  FSEL R5, R5, -INF , !P5 ;  /* 0xff80000005057808 */ /* 0x000fe20006800000 */
[----:B------:R-:W-:Y:S01]  /*3d40*/  FMUL R12, R12, UR28 ;  /* 0x0000001c0c0c7c20 */ /* 0x000fe20008400000 */
[-C--:B------:R-:W-:Y:S01]  /*3d50*/  ISETP.GT.U32.AND P3, PT, R115, R2.reuse, PT ;  /* 0x000000027300720c */ /* 0x080fe20003f64070 */
[----:B--2---:R-:W1:Y:S01]  /*3d60*/  SYNCS.PHASECHK.TRANS64.TRYWAIT P6, [UR20], R6 ;  /* 0x00000006ff0075a7 */ /* 0x004e6200080c1114 */
[----:B------:R-:W-:Y:S01]  /*3d70*/  ISETP.GT.U32.AND P5, PT, R117, R2, PT ;  /* 0x000000027500720c */ /* 0x000fe20003fa4070 */
[----:B------:R-:W-:Y:S01]  /*3d80*/  FMUL R13, R13, UR28 ;  /* 0x0000001c0d0d7c20 */ /* 0x000fe20008400000 */
[----:B------:R-:W-:Y:S01]  /*3d90*/  ISETP.GT.U32.AND.EX P3, PT, R120, RZ, PT, P3 ;  /* 0x000000ff7800720c */ /* 0x000fe20003f64130 */
[----:B------:R-:W-:Y:S01]  /*3da0*/  FMUL R8, R8, UR28 ;  /* 0x0000001c08087c20 */ /* 0x000fe20008400000 */
[----:B------:R-:W-:Y:S01]  /*3db0*/  ISETP.GT.U32.AND.EX P5, PT, R61, RZ, PT, P5 ;  /* 0x000000ff3d00720c */ /* 0x000fe20003fa4150 */
[----:B------:R-:W-:Y:S01]  /*3dc0*/  FMUL R9, R9, UR28 ;  /* 0x0000001c09097c20 */ /* 0x000fe20008400000 */
[----:B------:R-:W-:Y:S01]  /*3dd0*/  FSEL R90, R10, -INF , !P3 ;  /* 0xff8000000a5a7808 */ /* 0x000fe20005800000 */
[----:B------:R-:W-:Y:S01]  /*3de0*/  FMUL R14, R14, UR28 ;  /* 0x0000001c0e0e7c20 */ /* 0x000fe20008400000 */
[----:B------:R-:W-:-:S02]  /*3df0*/  FSEL R61, R7, -INF , !P5 ;  /* 0xff800000073d7808 */ /* 0x000fc40006800000 */
[-C--:B------:R-:W-:Y:S02]  /*3e00*/  ISETP.GT.U32.AND P3, PT, R95, R2.reuse, PT ;  /* 0x000000025f00720c */ /* 0x080fe40003f64070 */
[----:B------:R-:W-:Y:S02]  /*3e10*/  FSEL R95, R11, -INF , !P4 ;  /* 0xff8000000b5f7808 */ /* 0x000fe40006000000 */
[----:B------:R-:W-:Y:S02]  /*3e20*/  SEL R7, RZ, 0x1, !P2 ;  /* 0x00000001ff077807 */ /* 0x000fe40005000000 */
[-C--:B------:R-:W-:Y:S02]  /*3e30*/  ISETP.GT.U32.AND P4, PT, R111, R2.reuse, PT ;  /* 0x000000026f00720c */ /* 0x080fe40003f84070 */
[----:B------:R-:W-:Y:S01]  /*3e40*/  ISETP.GT.U32.AND.EX P3, PT, R118, RZ, PT, P3 ;  /* 0x000000ff7600720c */ /* 0x000fe20003f64130 */
[----:B------:R-:W-:Y:S01]  /*3e50*/  IMAD.IADD R7, R7, 0x1, R106 ;  /* 0x0000000107077824 */ /* 0x000fe200078e026a */
[----:B------:R-:W-:-:S02]  /*3e60*/  ISETP.GT.U32.AND P5, PT, R113, R2, PT ;  /* 0x000000027100720c */ /* 0x000fc40003fa4070 */
[----:B------:R-:W-:Y:S02]  /*3e70*/  ISETP.GT.U32.AND.EX P4, PT, R116, RZ, PT, P4 ;  /* 0x000000ff7400720c */ /* 0x000fe40003f84140 */
[----:B------:R-:W-:Y:S02]  /*3e80*/  FSEL R92, R12, -INF , !P3 ;  /* 0xff8000000c5c7808 */ /* 0x000fe40005800000 */
[-C--:B------:R-:W-:Y:S02]  /*3e90*/  ISETP.GT.U32.AND P3, PT, R99, R2.reuse, PT ;  /* 0x000000026300720c */ /* 0x080fe40003f64070 */
[----:B------:R-:W-:Y:S02]  /*3ea0*/  ISETP.GT.U32.AND.EX P5, PT, R121, RZ, PT, P5 ;  /* 0x000000ff7900720c */ /* 0x000fe40003fa4150 */
[----:B------:R-:W-:Y:S02]  /*3eb0*/  FSEL R99, R13, -INF , !P4 ;  /* 0xff8000000d637808 */ /* 0x000fe40006000000 */
[----:B------:R-:W-:-:S02]  /*3ec0*/  ISETP.GT.U32.AND P4, PT, R53, R2, PT ;  /* 0x000000023500720c */ /* 0x000fc40003f84070 */
[----:B------:R-:W-:Y:S02]  /*3ed0*/  LOP3.LUT R7, R7, 0x3, RZ, 0xc0, !PT ;  /* 0x0000000307077812 */ /* 0x000fe400078ec0ff */
[----:B------:R-:W-:Y:S02]  /*3ee0*/  FSEL R88, R8, -INF , !P1 ;  /* 0xff80000008587808 */ /* 0x000fe40004800000 */
[----:B------:R-:W-:Y:S02]  /*3ef0*/  ISETP.GT.U32.AND P1, PT, R93, R2, PT ;  /* 0x000000025d00720c */ /* 0x000fe40003f24070 */
[----:B------:R-:W-:Y:S02]  /*3f00*/  FSEL R93, R9, -INF , !P5 ;  /* 0xff800000095d7808 */ /* 0x000fe40006800000 */
[----:B------:R-:W-:Y:S02]  /*3f10*/  ISETP.GT.U32.AND.EX P3, PT, R114, RZ, PT, P3 ;  /* 0x000000ff7200720c */ /* 0x000fe40003f64130 */
[----:B------:R-:W-:-:S02]  /*3f20*/  ISETP.GT.U32.AND.EX P4, PT, R112, RZ, PT, P4 ;  /* 0x000000ff7000720c */ /* 0x000fc40003f84140 */
[----:B------:R-:W-:Y:S02]  /*3f30*/  IADD3 R7, PT, PT, R7, R107, R98 ;  /* 0x0000006b07077210 */ /* 0x000fe40007ffe062 */
[----:B------:R-:W-:Y:S01]  /*3f40*/  ISETP.GT.U32.AND P5, PT, R55, R2, PT ;  /* 0x000000023700720c */ /* 0x000fe20003fa4070 */
[----:B-1----:R-:W-:-:S12]  /*3f50*/  @!P6 BRA `(.L_x_17) ;  /* 0x0000002c00b4e947 */ /* 0x002fd80003800000 */
.L_x_25:
[----:B0-----:R-:W-:Y:S01]  /*3f60*/  USHF.R.S32.HI UR4, URZ, 0x1f, UR9 ;  /* 0x0000001fff047899 */ /* 0x001fe20008011409 */
[----:B------:R-:W-:Y:S01]  /*3f70*/  FSEL R107, R14, -INF , !P4 ;  /* 0xff8000000e6b7808 */ /* 0x000fe20006000000 */
[----:B------:R-:W-:Y:S01]  /*3f80*/  FMUL R15, R15, UR28 ;  /* 0x0000001c0f0f7c20 */ /* 0x000fe20008400000 */
[----:B------:R-:W-:Y:S01]  /*3f90*/  LOP3.LUT R109, R109, 0x3, RZ, 0xc0, !PT ;  /* 0x000000036d6d7812 */ /* 0x000fe200078ec0ff */
[----:B------:R-:W-:Y:S01]  /*3fa0*/  IMAD.SHL.U32 R9, R97, 0x100, RZ ;  /* 0x0000010061097824 */ /* 0x000fe200078e00ff */
[----:B------:R-:W-:Y:S02]  /*3fb0*/  IADD3 R10, P4, PT, R70, UR9, RZ ;  /* 0x00000009460a7c10 */ /* 0x000fe4000ff9e0ff */
[----:B------:R-:W-:Y:S02]  /*3fc0*/  IADD3 R6, PT, PT, R109, R49, R48 ;  /* 0x000000316d067210 */ /* 0x000fe40007ffe030 */
[----:B------:R-:W-:Y:S02]  /*3fd0*/  IADD3.X R11, PT, PT, R71, UR4, RZ, P4, !PT ;  /* 0x00000004470b7c10 */ /* 0x000fe4000a7fe4ff */
[----:B------:R-:W-:-:S02]  /*3fe0*/  IADD3 R48, P4, PT, R62, UR9, RZ ;  /* 0x000000093e307c10 */ /* 0x000fc4000ff9e0ff */
[----:B------:R-:W-:Y:S02]  /*3ff0*/  LOP3.LUT R7, R7, 0xf, RZ, 0xc0, !PT ;  /* 0x0000000f07077812 */ /* 0x000fe400078ec0ff */
[----:B------:R-:W-:Y:S02]  /*4000*/  IADD3.X R49, PT, PT, R63, UR4, RZ, P4, !PT ;  /* 0x000000043f317c10 */ /* 0x000fe4000a7fe4ff */
[----:B------:R-:W-:Y:S01]  /*4010*/  IADD3 R54, P4, PT, R68, UR9, RZ ;  /* 0x0000000944367c10 */ /* 0x000fe2000ff9e0ff */
[----:B------:R-:W-:Y:S01]  /*4020*/  IMAD R96, R6, 0x10, R7 ;  /* 0x0000001006607824 */ /* 0x000fe200078e0207 */
[----:B------:R-:W-:Y:S01]  /*4030*/  FSEL R109, R15, -INF , !P3 ;  /* 0xff8000000f6d7808 */ /* 0x000fe20005800000 */
[----:B------:R-:W2:Y:S01]  /*4040*/  LDG.E.U8 R48, desc[UR22][R48.64] ;  /* 0x0000001630307981 */ /* 0x000ea2000c1e1100 */
[----:B------:R-:W-:Y:S02]  /*4050*/  IADD3.X R55, PT, PT, R69, UR4, RZ, P4, !PT ;  /* 0x0000000445377c10 */ /* 0x000fe4000a7fe4ff */
[----:B------:R-:W-:-:S02]  /*4060*/  IADD3 R6, P4, PT, R44, UR9, RZ ;  /* 0x000000092c067c10 */ /* 0x000fc4000ff9e0ff */
[----:B------:R-:W-:Y:S02]  /*4070*/  IADD3 R14, P3, PT, R66, UR9, RZ ;  /* 0x00000009420e7c10 */ /* 0x000fe4000ff7e0ff */
[----:B------:R-:W-:Y:S01]  /*4080*/  IADD3.X R7, PT, PT, R45, UR4, RZ, P4, !PT ;  /* 0x000000042d077c10 */ /* 0x000fe2000a7fe4ff */
[----:B------:R-:W3:Y:S01]  /*4090*/  LDG.E.U8 R55, desc[UR22][R54.64] ;  /* 0x0000001636377981 */ /* 0x000ee2000c1e1100 */
[----:B------:R-:W-:Y:S02]  /*40a0*/  ISETP.GT.U32.AND P4, PT, R89, R2, PT ;  /* 0x000000025900720c */ /* 0x000fe40003f84070 */
[----:B------:R-:W-:Y:S01]  /*40b0*/  LOP3.LUT R89, R96, 0xff, RZ, 0xc0, !PT ;  /* 0x000000ff60597812 */ /* 0x000fe200078ec0ff */
[----:B------:R-:W4:Y:S01]  /*40c0*/  LDG.E.U8 R101, desc[UR22][R6.64] ;  /* 0x0000001606657981 */ /* 0x000f22000c1e1100 */
[----:B------:R-:W-:Y:S02]  /*40d0*/  IADD3.X R15, PT, PT, R67, UR4, RZ, P3, !PT ;  /* 0x00000004430f7c10 */ /* 0x000fe40009ffe4ff */
[----:B------:R-:W-:Y:S01]  /*40e0*/  IADD3 R52, P3, PT, R42, UR9, RZ ;  /* 0x000000092a347c10 */ /* 0x000fe2000ff7e0ff */
[----:B------:R0:W5:Y:S01]  /*40f0*/  LDG.E.U8 R96, desc[UR22][R10.64] ;  /* 0x000000160a607981 */ /* 0x000162000c1e1100 */
[----:B------:R-:W-:-:S02]  /*4100*/  LOP3.LUT R9, R9, 0xf00, RZ, 0xe2, !PT ;  /* 0x00000f0009097812 */ /* 0x000fc400078ee2ff */
[----:B------:R-:W-:Y:S01]  /*4110*/  IADD3.X R53, PT, PT, R43, UR4, RZ, P3, !PT ;  /* 0x000000042b357c10 */ /* 0x000fe20009ffe4ff */
[----:B------:R1:W2:Y:S01]  /*4120*/  LDG.E.U8 R98, desc[UR22][R14.64] ;  /* 0x000000160e627981 */ /* 0x0002a2000c1e1100 */
[----:B------:R-:W-:Y:S01]  /*4130*/  IADD3 R12, P3, PT, R64, UR9, RZ ;  /* 0x00000009400c7c10 */ /* 0x000fe2000ff7e0ff */
[----:B------:R-:W-:Y:S01]  /*4140*/  IMAD R94, R94, 0x1000, R9 ;  /* 0x000010005e5e7824 */ /* 0x000fe200078e0209 */
[----:B------:R-:W-:Y:S01]  /*4150*/  ISETP.GT.U32.AND.EX P1, PT, R108, RZ, PT, P1 ;  /* 0x000000ff6c00720c */ /* 0x000fe20003f24110 */
[----:B------:R-:W2:Y:S01]  /*4160*/  LDG.E.U8 R106, desc[UR22][R52.64] ;  /* 0x00000016346a7981 */ /* 0x000ea2000c1e1100 */
[----:B------:R-:W-:Y:S01]  /*4170*/  IADD3.X R13, PT, PT, R65, UR4, RZ, P3, !PT ;  /* 0x00000004410d7c10 */ /* 0x000fe20009ffe4ff */
[----:B------:R-:W-:Y:S01]  /*4180*/  IMAD.IADD R89, R94, 0x1, R89 ;  /* 0x000000015e597824 */ /* 0x000fe200078e0259 */
[----:B------:R-:W-:-:S03]  /*4190*/  IADD3 R8, P3, PT, R40, UR9, RZ ;  /* 0x0000000928087c10 */ /* 0x000fc6000ff7e0ff */
[----:B------:R-:W2:Y:S01]  /*41a0*/  LDG.E.U8 R97, desc[UR22][R12.64] ;  /* 0x000000160c617981 */ /* 0x000ea2000c1e1100 */
[----:B------:R-:W-:Y:S02]  /*41b0*/  IADD3.X R9, PT, PT, R41, UR4, RZ, P3, !PT ;  /* 0x0000000429097c10 */ /* 0x000fe40009ffe4ff */
[----:B------:R-:W-:-:S03]  /*41c0*/  ISETP.GT.U32.AND P3, PT, R91, R2, PT ;  /* 0x000000025b00720c */ /* 0x000fc60003f64070 */
[----:B------:R1:W2:Y:S01]  /*41d0*/  LDG.E.U8 R103, desc[UR22][R8.64] ;  /* 0x0000001608677981 */ /* 0x0002a2000c1e1100 */
[----:B------:R-:W-:Y:S01]  /*41e0*/  LOP3.LUT R89, R89, 0xffff, RZ, 0xc0, !PT ;  /* 0x0000ffff59597812 */ /* 0x000fe200078ec0ff */
[----:B0-----:R-:W-:Y:S01]  /*41f0*/  FMUL R10, R16, UR28 ;  /* 0x0000001c100a7c20 */ /* 0x001fe20008400000 */
[----:B------:R-:W-:Y:S01]  /*4200*/  ISETP.GT.U32.AND.EX P3, PT, R102, RZ, PT, P3 ;  /* 0x000000ff6600720c */ /* 0x000fe20003f64130 */
[----:B------:R-:W-:Y:S01]  /*4210*/  FMUL R17, R17, UR28 ;  /* 0x0000001c11117c20 */ /* 0x000fe20008400000 */
[--C-:B------:R-:W-:Y:S02]  /*4220*/  SHF.R.U32.HI R11, RZ, 0xf, R89.reuse ;  /* 0x0000000fff0b7819 */ /* 0x100fe40000011659 */
[----:B------:R-:W-:Y:S02]  /*4230*/  ISETP.GT.U32.AND.EX P4, PT, R100, RZ, PT, P4 ;  /* 0x000000ff6400720c */ /* 0x000fe40003f84140 */
[----:B-1----:R-:W-:Y:S02]  /*4240*/  SHF.R.U32.HI R14, RZ, 0xe, R89 ;  /* 0x0000000eff0e7819 */ /* 0x002fe40000011659 */
[----:B------:R-:W-:-:S02]  /*4250*/  FSEL R10, R10, -INF , !P3 ;  /* 0xff8000000a0a7808 */ /* 0x000fc40005800000 */
[----:B------:R-:W-:Y:S01]  /*4260*/  LOP3.LUT P3, RZ, R11, 0x1, RZ, 0xc0, !PT ;  /* 0x000000010bff7812 */ /* 0x000fe2000786c0ff */
[----:B------:R-:W-:Y:S01]  /*4270*/  FMUL R11, R21, UR28 ;  /* 0x0000001c150b7c20 */ /* 0x000fe20008400000 */
[----:B------:R-:W-:Y:S02]  /*4280*/  FSEL R7, R17, -INF , !P4 ;  /* 0xff80000011077808 */ /* 0x000fe40006000000 */
[----:B------:R-:W-:Y:S01]  /*4290*/  LOP3.LUT P4, RZ, R14, 0x1, RZ, 0xc0, !PT ;  /* 0x000000010eff7812 */ /* 0x000fe2000788c0ff */
[----:B------:R-:W-:Y:S01]  /*42a0*/  FMUL R18, R18, UR28 ;  /* 0x0000001c12127c20 */ /* 0x000fe20008400000 */
[----:B------:R-:W-:Y:S02]  /*42b0*/  FMUL R9, R19, UR28 ;  /* 0x0000001c13097c20 */ /* 0x000fe40008400000 */
[----:B------:R-:W-:Y:S02]  /*42c0*/  FSEL R11, R11, -INF , !P4 ;  /* 0xff8000000b0b7808 */ /* 0x000fe40006000000 */
[----:B------:R-:W-:Y:S01]  /*42d0*/  ISETP.GT.U32.AND P4, PT, R57, R2, PT ;  /* 0x000000023900720c */ /* 0x000fe20003f84070 */
[----:B------:R-:W-:Y:S01]  /*42e0*/  FMUL R19, R4, UR28 ;  /* 0x0000001c04137c20 */ /* 0x000fe20008400000 */
[----:B------:R-:W-:-:S02]  /*42f0*/  ISETP.GT.U32.AND.EX P5, PT, R104, RZ, PT, P5 ;  /* 0x000000ff6800720c */ /* 0x000fc40003fa4150 */
[--C-:B------:R-:W-:Y:S02]  /*4300*/  SHF.R.U32.HI R8, RZ, 0xd, R89.reuse ;  /* 0x0000000dff087819 */ /* 0x100fe40000011659 */
[----:B------:R-:W-:Y:S02]  /*4310*/  SHF.R.U32.HI R12, RZ, 0xc, R89 ;  /* 0x0000000cff0c7819 */ /* 0x000fe40000011659 */
[----:B------:R-:W-:Y:S01]  /*4320*/  ISETP.GT.U32.AND.EX P4, PT, R58, RZ, PT, P4 ;  /* 0x000000ff3a00720c */ /* 0x000fe20003f84140 */
[----:B------:R-:W-:Y:S01]  /*4330*/  FMUL R22, R22, UR28 ;  /* 0x0000001c16167c20 */ /* 0x000fe20008400000 */
[----:B------:R-:W-:Y:S02]  /*4340*/  FSEL R6, R18, -INF , !P5 ;  /* 0xff80000012067808 */ /* 0x000fe40006800000 */
[----:B------:R-:W-:Y:S02]  /*4350*/  FSEL R9, R9, -INF , !P1 ;  /* 0xff80000009097808 */ /* 0x000fe40004800000 */
[----:B------:R-:W-:Y:S01]  /*4360*/  LOP3.LUT P5, RZ, R8, 0x1, RZ, 0xc0, !PT ;  /* 0x0000000108ff7812 */ /* 0x000fe200078ac0ff */
[----:B------:R-:W-:Y:S01]  /*4370*/  FMUL R8, R20, UR28 ;  /* 0x0000001c14087c20 */ /* 0x000fe20008400000 */
[----:B------:R-:W-:-:S02]  /*4380*/  LOP3.LUT P1, RZ, R12, 0x1, RZ, 0xc0, !PT ;  /* 0x000000010cff7812 */ /* 0x000fc4000782c0ff */
[--C-:B------:R-:W-:Y:S02]  /*4390*/  SHF.R.U32.HI R12, RZ, 0xa, R89.reuse ;  /* 0x0000000aff0c7819 */ /* 0x100fe40000011659 */
[----:B------:R-:W-:Y:S02]  /*43a0*/  FSEL R19, R19, -INF , !P4 ;  /* 0xff80000013137808 */ /* 0x000fe40006000000 */
[----:B------:R-:W-:Y:S02]  /*43b0*/  SHF.R.U32.HI R13, RZ, 0xb, R89 ;  /* 0x0000000bff0d7819 */ /* 0x000fe40000011659 */
[----:B------:R-:W-:Y:S02]  /*43c0*/  FSEL R4, R22, -INF , !P5 ;  /* 0xff80000016047808 */ /* 0x000fe40006800000 */
[----:B------:R-:W-:Y:S01]  /*43d0*/  LOP3.LUT P5, RZ, R12, 0x1, RZ, 0xc0, !PT ;  /* 0x000000010cff7812 */ /* 0x000fe200078ac0ff */
[----:B------:R-:W-:Y:S01]  /*43e0*/  FMUL R12, R24, UR28 ;  /* 0x0000001c180c7c20 */ /* 0x000fe20008400000 */
[----:B------:R-:W-:-:S02]  /*43f0*/  FMNMX3 R14, R19, R5, R50, !PT ;  /* 0x00000005130e7276 */ /* 0x000fc40007800032 */
[----:B------:R-:W-:Y:S02]  /*4400*/  FSEL R8, R8, -INF , !P3 ;  /* 0xff80000008087808 */ /* 0x000fe40005800000 */
[----:B------:R-:W-:Y:S02]  /*4410*/  LOP3.LUT P3, RZ, R13, 0x1, RZ, 0xc0, !PT ;  /* 0x000000010dff7812 */ /* 0x000fe4000786c0ff */
[--C-:B------:R-:W-:Y:S02]  /*4420*/  SHF.R.U32.HI R16, RZ, 0x7, R89.reuse ;  /* 0x00000007ff107819 */ /* 0x100fe40000011659 */
[----:B------:R-:W-:Y:S02]  /*4430*/  FMNMX3 R14, R14, R61, R88, !PT ;  /* 0x0000003d0e0e7276 */ /* 0x000fe40007800058 */
[----:B------:R-:W-:Y:S02]  /*4440*/  SHF.R.U32.HI R13, RZ, 0x9, R89 ;  /* 0x00000009ff0d7819 */ /* 0x000fe40000011659 */
[----:B------:R-:W-:-:S02]  /*4450*/  FSEL R12, R12, -INF , !P3 ;  /* 0xff8000000c0c7808 */ /* 0x000fc40005800000 */
[----:B------:R-:W-:Y:S02]  /*4460*/  LOP3.LUT P3, RZ, R16, 0x1, RZ, 0xc0, !PT ;  /* 0x0000000110ff7812 */ /* 0x000fe4000786c0ff */
[----:B------:R-:W-:Y:S02]  /*4470*/  FMNMX3 R16, R14, R93, R90, !PT ;  /* 0x0000005d0e107276 */ /* 0x000fe4000780005a */
[----:B------:R-:W-:Y:S01]  /*4480*/  LOP3.LUT P4, RZ, R13, 0x1, RZ, 0xc0, !PT ;  /* 0x000000010dff7812 */ /* 0x000fe2000788c0ff */
[----:B------:R-:W-:Y:S01]  /*4490*/  FMUL R13, R23, UR28 ;  /* 0x0000001c170d7c20 */ /* 0x000fe20008400000 */
[----:B------:R-:W-:Y:S01]  /*44a0*/  FMNMX3 R16, R16, R95, R92, !PT ;  /* 0x0000005f10107276 */ /* 0x000fe2000780005c */
[----:B------:R-:W-:Y:S01]  /*44b0*/  FMUL R14, R26, UR28 ;  /* 0x0000001c1a0e7c20 */ /* 0x000fe20008400000 */
[--C-:B------:R-:W-:Y:S02]  /*44c0*/  SHF.R.U32.HI R15, RZ, 0x8, R89.reuse ;  /* 0x00000008ff0f7819 */ /* 0x100fe40000011659 */
[----:B------:R-:W-:-:S02]  /*44d0*/  SHF.R.U32.HI R18, RZ, 0x5, R89 ;  /* 0x00000005ff127819 */ /* 0x000fc40000011659 */
[----:B------:R-:W-:Y:S02]  /*44e0*/  FSEL R13, R13, -INF , !P1 ;  /* 0xff8000000d0d7808 */ /* 0x000fe40004800000 */
[----:B------:R-:W-:Y:S02]  /*44f0*/  FMNMX3 R16, R16, R99, R107, !PT ;  /* 0x0000006310107276 */ /* 0x000fe4000780006b */
[----:B------:R-:W-:Y:S01]  /*4500*/  LOP3.LUT P1, RZ, R15, 0x1, RZ, 0xc0, !PT ;  /* 0x000000010fff7812 */ /* 0x000fe2000782c0ff */
[----:B------:R-:W-:Y:S01]  /*4510*/  FMUL R15, R25, UR28 ;  /* 0x0000001c190f7c20 */ /* 0x000fe20008400000 */
[----:B------:R-:W-:Y:S02]  /*4520*/  FSEL R14, R14, -INF , !P4 ;  /* 0xff8000000e0e7808 */ /* 0x000fe40006000000 */
[----:B------:R-:W-:Y:S02]  /*4530*/  LOP3.LUT P4, RZ, R18, 0x1, RZ, 0xc0, !PT ;  /* 0x0000000112ff7812 */ /* 0x000fe4000788c0ff */
[----:B------:R-:W-:-:S02]  /*4540*/  SHF.R.U32.HI R17, RZ, 0x6, R89 ;  /* 0x00000006ff117819 */ /* 0x000fc40000011659 */
[----:B------:R-:W-:Y:S02]  /*4550*/  FMNMX3 R18, R16, R109, R10, !PT ;  /* 0x0000006d10127276 */ /* 0x000fe4000780000a */
[----:B------:R-:W-:Y:S02]  /*4560*/  FSEL R15, R15, -INF , !P5 ;  /* 0xff8000000f0f7808 */ /* 0x000fe40006800000 */
[----:B------:R-:W-:Y:S01]  /*4570*/  LOP3.LUT P5, RZ, R17, 0x1, RZ, 0xc0, !PT ;  /* 0x0000000111ff7812 */ /* 0x000fe200078ac0ff */
[----:B------:R-:W-:Y:S01]  /*4580*/  FMUL R17, R27, UR28 ;  /* 0x0000001c1b117c20 */ /* 0x000fe20008400000 */
[----:B------:R-:W-:Y:S02]  /*4590*/  FMNMX3 R18, R18, R7, R6, !PT ;  /* 0x0000000712127276 */ /* 0x000fe40007800006 */
[----:B------:R-:W-:Y:S01]  /*45a0*/  SHF.R.U32.HI R20, RZ, 0x4, R89 ;  /* 0x00000004ff147819 */ /* 0x000fe20000011659 */
[----:B------:R-:W-:Y:S01]  /*45b0*/  FMUL R16, R28, UR28 ;  /* 0x0000001c1c107c20 */ /* 0x000fe20008400000 */
[----:B------:R-:W-:-:S02]  /*45c0*/  FMNMX3 R18, R18, R9, R8, !PT ;  /* 0x0000000912127276 */ /* 0x000fc40007800008 */
[----:B------:R-:W-:Y:S02]  /*45d0*/  FSEL R17, R17, -INF , !P1 ;  /* 0xff80000011117808 */ /* 0x000fe40004800000 */
[--C-:B------:R-:W-:Y:S02]  /*45e0*/  SHF.R.U32.HI R21, RZ, 0x3, R89.reuse ;  /* 0x00000003ff157819 */ /* 0x100fe40000011659 */
[----:B------:R-:W-:Y:S02]  /*45f0*/  LOP3.LUT P1, RZ, R20, 0x1, RZ, 0xc0, !PT ;  /* 0x0000000114ff7812 */ /* 0x000fe4000782c0ff */
[----:B------:R-:W-:Y:S02]  /*4600*/  FMNMX3 R20, R18, R11, R4, !PT ;  /* 0x0000000b12147276 */ /* 0x000fe40007800004 */
[----:B------:R-:W-:Y:S02]  /*4610*/  FSEL R16, R16, -INF , !P3 ;  /* 0xff80000010107808 */ /* 0x000fe40005800000 */
[----:B------:R-:W-:Y:S01]  /*4620*/  LOP3.LUT P3, RZ, R21, 0x1, RZ, 0xc0, !PT ;  /* 0x0000000115ff7812 */ /* 0x000fe2000786c0ff */
[----:B------:R-:W-:Y:S01]  /*4630*/  FMUL R21, R29, UR28 ;  /* 0x0000001c1d157c20 */ /* 0x000fe20008400000 */
[----:B------:R-:W-:Y:S01]  /*4640*/  FMNMX3 R20, R20, R13, R12, !PT ;  /* 0x0000000d14147276 */ /* 0x000fe2000780000c */
[----:B------:R-:W-:Y:S01]  /*4650*/  FMUL R18, R30, UR28 ;  /* 0x0000001c1e127c20 */ /* 0x000fe20008400000 */
[----:B------:R-:W-:-:S02]  /*4660*/  SHF.R.U32.HI R22, RZ, 0x2, R89 ;  /* 0x00000002ff167819 */ /* 0x000fc40000011659 */
[----:B------:R-:W-:Y:S02]  /*4670*/  FMNMX3 R20, R20, R15, R14, !PT ;  /* 0x0000000f14147276 */ /* 0x000fe4000780000e */
[----:B------:R-:W-:Y:S01]  /*4680*/  FSEL R21, R21, -INF , !P5 ;  /* 0xff80000015157808 */ /* 0x000fe20006800000 */
[----:B------:R-:W-:Y:S01]  /*4690*/  FMUL R32, R32, UR28 ;  /* 0x0000001c20207c20 */ /* 0x000fe20008400000 */
[----:B------:R-:W-:Y:S01]  /*46a0*/  LOP3.LUT P5, RZ, R22, 0x1, RZ, 0xc0, !PT ;  /* 0x0000000116ff7812 */ /* 0x000fe200078ac0ff */
[----:B------:R-:W-:Y:S01]  /*46b0*/  FMUL R22, R31, UR28 ;  /* 0x0000001c1f167c20 */ /* 0x000fe20008400000 */
[----:B------:R-:W-:Y:S02]  /*46c0*/  SHF.R.U32.HI R89, RZ, 0x1, R89 ;  /* 0x00000001ff597819 */ /* 0x000fe40000011659 */
[----:B------:R-:W-:Y:S02]  /*46d0*/  FSEL R18, R18, -INF , !P4 ;  /* 0xff80000012127808 */ /* 0x000fe40006000000 */
[----:B------:R-:W-:Y:S01]  /*46e0*/  FMNMX3 R20, R20, R17, R16, !PT ;  /* 0x0000001114147276 */ /* 0x000fe20007800010 */
[----:B------:R-:W-:Y:S01]  /*46f0*/  FMUL R33, R33, UR28 ;  /* 0x0000001c21217c20 */ /* 0x000fe20008400000 */
[----:B------:R-:W-:Y:S01]  /*4700*/  FMUL R23, R34, UR28 ;  /* 0x0000001c22177c20 */ /* 0x000fe20008400000 */
[----:B------:R-:W-:-:S02]  /*4710*/  LOP3.LUT P4, RZ, R89, 0x1, RZ, 0xc0, !PT ;  /* 0x0000000159ff7812 */ /* 0x000fc4000788c0ff */
[----:B------:R-:W-:Y:S02]  /*4720*/  FSEL R22, R22, -INF , !P1 ;  /* 0xff80000016167808 */ /* 0x000fe40004800000 */
[----:B------:R-:W-:Y:S02]  /*4730*/  FSEL R49, R32, -INF , !P3 ;  /* 0xff80000020317808 */ /* 0x000fe40005800000 */
[----:B------:R-:W-:Y:S01]  /*4740*/  FMNMX3 R24, R20, R21, R18, !PT ;  /* 0x0000001514187276 */ /* 0x000fe20007800012 */
[----:B------:R-:W-:Y:S01]  /*4750*/  FMUL R20, R35, UR28 ;  /* 0x0000001c23147c20 */ /* 0x000fe20008400000 */
[----:B------:R-:W-:Y:S02]  /*4760*/  FSEL R53, R33, -INF , !P5 ;  /* 0xff80000021357808 */ /* 0x000fe40006800000 */
[----:B------:R-:W-:Y:S02]  /*4770*/  FSEL R23, R23, -INF , !P4 ;  /* 0xff80000017177808 */ /* 0x000fe40006000000 */
[----:B------:R-:W-:-:S02]  /*4780*/  FMNMX3 R24, R24, R22, R49, !PT ;  /* 0x0000001618187276 */ /* 0x000fc40007800031 */
[----:B------:R-:W-:Y:S02]  /*4790*/  FSEL R20, R20, -INF , !P2 ;  /* 0xff80000014147808 */ /* 0x000fe40005000000 */
[----:B------:R-:W-:-:S04]  /*47a0*/  FMNMX3 R24, R24, R53, R23, !PT ;  /* 0x0000003518187276 */ /* 0x000fc80007800017 */
[----:B------:R-:W-:-:S05]  /*47b0*/  FMNMX3 R94, R24, R20, R51, !PT ;  /* 0x00000014185e7276 */ /* 0x000fca0007800033 */
[--C-:B------:R-:W-:Y:S01]  /*47c0*/  FADD R5, R5, -R94.reuse ;  /* 0x8000005e05057221 */ /* 0x100fe20000000000 */
[--C-:B------:R-:W-:Y:S01]  /*47d0*/  FADD R19, R19, -R94.reuse ;  /* 0x8000005e13137221 */ /* 0x100fe20000000000 */
[--C-:B------:R-:W-:Y:S02]  /*47e0*/  FADD R50, R50, -R94.reuse ;  /* 0x8000005e32327221 */ /* 0x100fe40000000000 */
[----:B------:R-:W-:Y:S01]  /*47f0*/  FMUL R105, R5, 1.4426950216293334961 ;  /* 0x3fb8aa3b05697820 */ /* 0x000fe20000400000 */
[----:B------:R-:W-:Y:S01]  /*4800*/  FMUL R19, R19, 1.4426950216293334961 ;  /* 0x3fb8aa3b13137820 */ /* 0x000fe20000400000 */
[----:B------:R-:W-:Y:S01]  /*4810*/  FMUL R108, R50, 1.4426950216293334961 ;  /* 0x3fb8aa3b326c7820 */ /* 0x000fe20000400000 */
[--C-:B------:R-:W-:Y:S02]  /*4820*/  FADD R61, R61, -R94.reuse ;  /* 0x8000005e3d3d7221 */ /* 0x100fe40000000000 */
[----:B------:R0:W-:Y:S01]  /*4830*/  MUFU.EX2 R52, R19 ;  /* 0x0000001300347308 */ /* 0x0001e20000000800 */
[----:B------:R-:W-:Y:S01]  /*4840*/  FADD R88, R88, -R94 ;  /* 0x8000005e58587221 */ /* 0x000fe20000000000 */
[----:B------:R-:W-:-:S06]  /*4850*/  FMUL R5, R61, 1.4426950216293334961 ;  /* 0x3fb8aa3b3d057820 */ /* 0x000fcc0000400000 */
[----:B------:R-:W1:Y:S01]  /*4860*/  MUFU.EX2 R105, R105 ;  /* 0x0000006900697308 */ /* 0x000e620000000800 */
[----:B------:R-:W-:Y:S01]  /*4870*/  FMUL R50, R88, 1.4426950216293334961 ;  /* 0x3fb8aa3b58327820 */ /* 0x000fe20000400000 */
[--C-:B------:R-:W-:Y:S01]  /*4880*/  FADD R93, R93, -R94.reuse ;  /* 0x8000005e5d5d7221 */ /* 0x100fe20000000000 */
[----:B------:R-:W-:-:S05]  /*4890*/  FADD R95, R95, -R94 ;  /* 0x8000005e5f5f7221 */ /* 0x000fca0000000000 */
[----:B------:R-:W1:Y:S01]  /*48a0*/  MUFU.EX2 R108, R108 ;  /* 0x0000006c006c7308 */ /* 0x000e620000000800 */
[----:B------:R-:W-:Y:S01]  /*48b0*/  FMUL R93, R93, 1.4426950216293334961 ;  /* 0x3fb8aa3b5d5d7820 */ /* 0x000fe20000400000 */
[--C-:B------:R-:W-:Y:S01]  /*48c0*/  FADD R90, R90, -R94.reuse ;  /* 0x8000005e5a5a7221 */ /* 0x100fe20000000000 */
[--C-:B------:R-:W-:Y:S01]  /*48d0*/  FADD R99, R99, -R94.reuse ;  /* 0x8000005e63637221 */ /* 0x100fe20000000000 */
[----:B------:R-:W-:-:S04]  /*48e0*/  FADD R7, R7, -R94 ;  /* 0x8000005e07077221 */ /* 0x000fc80000000000 */
[----:B------:R-:W1:Y:S01]  /*48f0*/  MUFU.EX2 R5, R5 ;  /* 0x0000000500057308 */ /* 0x000e620000000800 */
[----:B------:R-:W-:Y:S01]  /*4900*/  FADD R9, R9, -R94 ;  /* 0x8000005e09097221 */ /* 0x000fe20000000000 */
[----:B------:R-:W-:Y:S01]  /*4910*/  FMUL R110, R95, 1.4426950216293334961 ;  /* 0x3fb8aa3b5f6e7820 */ /* 0x000fe20000400000 */
[----:B0-----:R-:W-:Y:S01]  /*4920*/  FMUL R19, R90, 1.4426950216293334961 ;  /* 0x3fb8aa3b5a137820 */ /* 0x001fe20000400000 */
[----:B------:R-:W-:Y:S01]  /*4930*/  FMUL R95, R99, 1.4426950216293334961 ;  /* 0x3fb8aa3b635f7820 */ /* 0x000fe20000400000 */
[----:B------:R-:W-:-:S03]  /*4940*/  FMUL R99, R7, 1.4426950216293334961 ;  /* 0x3fb8aa3b07637820 */ /* 0x000fc60000400000 */
[----:B------:R-:W0:Y:S01]  /*4950*/  MUFU.EX2 R50, R50 ;  /* 0x0000003200327308 */ /* 0x000e220000000800 */
[----:B------:R-:W-:Y:S01]  /*4960*/  FMUL R7, R9, 1.4426950216293334961 ;  /* 0x3fb8aa3b09077820 */ /* 0x000fe20000400000 */
[--C-:B------:R-:W-:Y:S01]  /*4970*/  FADD R4, R4, -R94.reuse ;  /* 0x8000005e04047221 */ /* 0x100fe20000000000 */
[----:B-1----:R-:W-:Y:S01]  /*4980*/  FADD R9, R52, R105 ;  /* 0x0000006934097221 */ /* 0x002fe20000000000 */
[----:B------:R-:W-:-:S04]  /*4990*/  FADD R92, R92, -R94 ;  /* 0x8000005e5c5c7221 */ /* 0x000fc80000000000 */
[----:B------:R-:W1:Y:S01]  /*49a0*/  MUFU.EX2 R93, R93 ;  /* 0x0000005d005d7308 */ /* 0x000e620000000800 */
[----:B------:R-:W-:Y:S01]  /*49b0*/  FADD R8, R8, -R94 ;  /* 0x8000005e08087221 */ /* 0x000fe20000000000 */
[----:B------:R-:W-:Y:S01]  /*49c0*/  FMUL R113, R4, 1.4426950216293334961 ;  /* 0x3fb8aa3b04717820 */ /* 0x000fe20000400000 */
[----:B------:R-:W-:Y:S01]  /*49d0*/  FADD R4, R108, R9 ;  /* 0x000000096c047221 */ /* 0x000fe20000000000 */
[----:B------:R-:W-:-:S04]  /*49e0*/  FMUL R54, R92, 1.4426950216293334961 ;  /* 0x3fb8aa3b5c367820 */ /* 0x000fc80000400000 */
[----:B------:R-:W0:Y:S01]  /*49f0*/  MUFU.EX2 R19, R19 ;  /* 0x0000001300137308 */ /* 0x000e220000000800 */
[----:B------:R-:W-:Y:S01]  /*4a00*/  FMUL R8, R8, 1.4426950216293334961 ;  /* 0x3fb8aa3b08087820 */ /* 0x000fe20000400000 */
[----:B------:R-:W-:Y:S01]  /*4a10*/  FADD R9, R5, R4 ;  /* 0x0000000405097221 */ /* 0x000fe20000000000 */
[----:B------:R-:W-:-:S05]  /*4a20*/  FADD R107, R107, -R94 ;  /* 0x8000005e6b6b7221 */ /* 0x000fca0000000000 */
[----:B------:R-:W0:Y:S01]  /*4a30*/  MUFU.EX2 R110, R110 ;  /* 0x0000006e006e7308 */ /* 0x000e220000000800 */
[----:B------:R-:W-:Y:S01]  /*4a40*/  FADD R109, R109, -R94 ;  /* 0x8000005e6d6d7221 */ /* 0x000fe20000000000 */
[----:B------:R-:W-:-:S06]  /*4a50*/  FMUL R107, R107, 1.4426950216293334961 ;  /* 0x3fb8aa3b6b6b7820 */ /* 0x000fcc0000400000 */
[----:B------:R-:W0:Y:S01]  /*4a60*/  MUFU.EX2 R54, R54 ;  /* 0x0000003600367308 */ /* 0x000e220000000800 */
[----:B------:R-:W-:-:S07]  /*4a70*/  FMUL R25, R109, 1.4426950216293334961 ;  /* 0x3fb8aa3b6d197820 */ /* 0x000fce0000400000 */
[----:B------:R0:W-:Y:S01]  /*4a80*/  MUFU.EX2 R100, R8 ;  /* 0x0000000800647308 */ /* 0x0001e20000000800 */
[----:B------:R-:W-:Y:S01]  /*4a90*/  FADD R10, R10, -R94 ;  /* 0x8000005e0a0a7221 */ /* 0x000fe20000000000 */
[----:B0-----:R-:W-:-:S06]  /*4aa0*/  FADD R8, R50, R9 ;  /* 0x0000000932087221 */ /* 0x001fcc0000000000 */
[----:B------:R-:W0:Y:S01]  /*4ab0*/  MUFU.EX2 R95, R95 ;  /* 0x0000005f005f7308 */ /* 0x000e220000000800 */
[----:B-1----:R-:W-:Y:S01]  /*4ac0*/  FADD R8, R93, R8 ;  /* 0x000000085d087221 */ /* 0x002fe20000000000 */
[----:B------:R-:W-:-:S03]  /*4ad0*/  FMUL R10, R10, 1.4426950216293334961 ;  /* 0x3fb8aa3b0a0a7820 */ /* 0x000fc60000400000 */
[----:B------:R-:W-:-:S03]  /*4ae0*/  FADD R9, R19, R8 ;  /* 0x0000000813097221 */ /* 0x000fc60000000000 */
[----:B------:R-:W1:Y:S01]  /*4af0*/  MUFU.EX2 R112, R107 ;  /* 0x0000006b00707308 */ /* 0x000e620000000800 */
[----:B------:R-:W-:Y:S01]  /*4b00*/  FADD R6, R6, -R94 ;  /* 0x8000005e06067221 */ /* 0x000fe20000000000 */
[----:B------:R-:W-:-:S06]  /*4b10*/  FADD R9, R110, R9 ;  /* 0x000000096e097221 */ /* 0x000fcc0000000000 */
[----:B------:R-:W1:Y:S01]  /*4b20*/  MUFU.EX2 R25, R25 ;  /* 0x0000001900197308 */ /* 0x000e620000000800 */
[----:B------:R-:W-:Y:S01]  /*4b30*/  FADD R8, R54, R9 ;  /* 0x0000000936087221 */ /* 0x000fe20000000000 */
[----:B------:R-:W-:-:S06]  /*4b40*/  FMUL R6, R6, 1.4426950216293334961 ;  /* 0x3fb8aa3b06067820 */ /* 0x000fcc0000400000 */
[----:B------:R-:W2:Y:S01]  /*4b50*/  MUFU.EX2 R92, R10 ;  /* 0x0000000a005c7308 */ /* 0x000ea20000000800 */
[----:B0-----:R-:W-:-:S07]  /*4b60*/  FADD R9, R95, R8 ;  /* 0x000000085f097221 */ /* 0x001fce0000000000 */
[----:B------:R-:W0:Y:S01]  /*4b70*/  MUFU.EX2 R99, R99 ;  /* 0x0000006300637308 */ /* 0x000e220000000800 */
[----:B-1----:R-:W-:Y:S01]  /*4b80*/  FADD R8, R112, R9 ;  /* 0x0000000970087221 */ /* 0x002fe20000000000 */
[----:B------:R-:W-:-:S06]  /*4b90*/  FADD R11, R11, -R94 ;  /* 0x8000005e0b0b7221 */ /* 0x000fcc0000000000 */
[----:B------:R-:W1:Y:S01]  /*4ba0*/  MUFU.EX2 R6, R6 ;  /* 0x0000000600067308 */ /* 0x000e620000000800 */
[----:B------:R-:W-:Y:S01]  /*4bb0*/  FADD R9, R25, R8 ;  /* 0x0000000819097221 */ /* 0x000fe20000000000 */
[----:B------:R-:W-:-:S06]  /*4bc0*/  FMUL R11, R11, 1.4426950216293334961 ;  /* 0x3fb8aa3b0b0b7820 */ /* 0x000fcc0000400000 */
[----:B------:R-:W3:Y:S01]  /*4bd0*/  MUFU.EX2 R7, R7 ;  /* 0x0000000700077308 */ /* 0x000ee20000000800 */
[----:B--2---:R-:W-:Y:S01]  /*4be0*/  FADD R8, R92, R9 ;  /* 0x000000095c087221 */ /* 0x004fe20000000000 */
[----:B------:R-:W-:-:S03]  /*4bf0*/  FADD R13, R13, -R94 ;  /* 0x8000005e0d0d7221 */ /* 0x000fc60000000000 */
[----:B0-----:R-:W-:Y:S01]  /*4c00*/  FADD R9, R99, R8 ;  /* 0x0000000863097221 */ /* 0x001fe20000000000 */
[----:B------:R-:W-:Y:S02]  /*4c10*/  FMUL R4, R13, 1.4426950216293334961 ;  /* 0x3fb8aa3b0d047820 */ /* 0x000fe40000400000 */
[----:B------:R-:W0:Y:S01]  /*4c20*/  MUFU.EX2 R107, R11 ;  /* 0x0000000b006b7308 */ /* 0x000e220000000800 */
[--C-:B------:R-:W-:Y:S01]  /*4c30*/  FADD R12, R12, -R94.reuse ;  /* 0x8000005e0c0c7221 */ /* 0x100fe20000000000 */
[----:B-1----:R-:W-:Y:S01]  /*4c40*/  FADD R8, R6, R9 ;  /* 0x0000000906087221 */ /* 0x002fe20000000000 */
[----:B------:R-:W-:-:S05]  /*4c50*/  FADD R15, R15, -R94 ;  /* 0x8000005e0f0f7221 */ /* 0x000fca0000000000 */
[----:B------:R-:W1:Y:S01]  /*4c60*/  MUFU.EX2 R113, R113 ;  /* 0x0000007100717308 */ /* 0x000e620000000800 */
[----:B------:R-:W-:Y:S01]  /*4c70*/  FMUL R12, R12, 1.4426950216293334961 ;  /* 0x3fb8aa3b0c0c7820 */ /* 0x000fe20000400000 */
[----:B---3--:R-:W-:Y:S01]  /*4c80*/  FADD R9, R7, R8 ;  /* 0x0000000807097221 */ /* 0x008fe20000000000 */
[----:B------:R-:W-:Y:S01]  /*4c90*/  FMUL R15, R15, 1.4426950216293334961 ;  /* 0x3fb8aa3b0f0f7820 */ /* 0x000fe20000400000 */
[----:B------:R-:W-:-:S04]  /*4ca0*/  FADD R14, R14, -R94 ;  /* 0x8000005e0e0e7221 */ /* 0x000fc80000000000 */
[----:B------:R-:W2:Y:S01]  /*4cb0*/  MUFU.EX2 R4, R4 ;  /* 0x0000000400047308 */ /* 0x000ea20000000800 */
[----:B------:R-:W-:Y:S01]  /*4cc0*/  FADD R8, R100, R9 ;  /* 0x0000000964087221 */ /* 0x000fe20000000000 */
[----:B------:R-:W-:Y:S01]  /*4cd0*/  FADD R17, R17, -R94 ;  /* 0x8000005e11117221 */ /* 0x000fe20000000000 */
[----:B------:R-:W-:-:S05]  /*4ce0*/  FMUL R14, R14, 1.4426950216293334961 ;  /* 0x3fb8aa3b0e0e7820 */ /* 0x000fca0000400000 */
[----:B------:R-:W3:Y:S01]  /*4cf0*/  MUFU.EX2 R102, R12 ;  /* 0x0000000c00667308 */ /* 0x000ee20000000800 */
[----:B0-----:R-:W-:Y:S01]  /*4d00*/  FADD R8, R107, R8 ;  /* 0x000000086b087221 */ /* 0x001fe20000000000 */
[----:B------:R-:W-:-:S06]  /*4d10*/  FMUL R17, R17, 1.4426950216293334961 ;  /* 0x3fb8aa3b11117820 */ /* 0x000fcc0000400000 */
[----:B------:R-:W0:Y:S01]  /*4d20*/  MUFU.EX2 R109, R15 ;  /* 0x0000000f006d7308 */ /* 0x000e220000000800 */
[----:B-1----:R-:W-:-:S07]  /*4d30*/  FADD R9, R113, R8 ;  /* 0x0000000871097221 */ /* 0x002fce0000000000 */
[----:B------:R-:W1:Y:S01]  /*4d40*/  MUFU.EX2 R11, R14 ;  /* 0x0000000e000b7308 */ /* 0x000e620000000800 */
[----:B--2---:R-:W-:Y:S01]  /*4d50*/  FADD R9, R4, R9 ;  /* 0x0000000904097221 */ /* 0x004fe20000000000 */
[--C-:B------:R-:W-:Y:S01]  /*4d60*/  FADD R16, R16, -R94.reuse ;  /* 0x8000005e10107221 */ /* 0x100fe20000000000 */
[----:B------:R-:W-:-:S05]  /*4d70*/  FADD R18, R18, -R94 ;  /* 0x8000005e12127221 */ /* 0x000fca0000000000 */
[----:B------:R-:W2:Y:S01]  /*4d80*/  MUFU.EX2 R17, R17 ;  /* 0x0000001100117308 */ /* 0x000ea20000000800 */
[----:B---3--:R-:W-:Y:S01]  /*4d90*/  FADD R8, R102, R9 ;  /* 0x0000000966087221 */ /* 0x008fe20000000000 */
[--C-:B------:R-:W-:Y:S01]  /*4da0*/  FADD R22, R22, -R94.reuse ;  /* 0x8000005e16167221 */ /* 0x100fe20000000000 */
[----:B------:R-:W-:Y:S01]  /*4db0*/  F2FP.SATFINITE.E4M3.F32.PACK_AB_MERGE_C R108, R5, R108, RZ ;  /* 0x0000006c056c723e */ /* 0x000fe200048070ff */
[----:B------:R-:W-:Y:S01]  /*4dc0*/  FMUL R16, R16, 1.4426950216293334961 ;  /* 0x3fb8aa3b10107820 */ /* 0x000fe20000400000 */
[--C-:B------:R-:W-:Y:S01]  /*4dd0*/  FADD R21, R21, -R94.reuse ;  /* 0x8000005e15157221 */ /* 0x100fe20000000000 */
[----:B------:R-:W-:Y:S01]  /*4de0*/  FADD R23, R23, -R94 ;  /* 0x8000005e17177221 */ /* 0x000fe20000000000 */
[----:B0-----:R-:W-:Y:S01]  /*4df0*/  FADD R8, R109, R8 ;  /* 0x000000086d087221 */ /* 0x001fe20000000000 */
[----:B------:R-:W-:Y:S01]  /*4e00*/  FADD R20, R20, -R94 ;  /* 0x8000005e14147221 */ /* 0x000fe20000000000 */
[----:B------:R-:W-:Y:S01]  /*4e10*/  FMUL R18, R18, 1.4426950216293334961 ;  /* 0x3fb8aa3b12127820 */ /* 0x000fe20000400000 */
[----:B------:R-:W-:Y:S01]  /*4e20*/  FMUL R22, R22, 1.4426950216293334961 ;  /* 0x3fb8aa3b16167820 */ /* 0x000fe20000400000 */
[----:B------:R-:W-:Y:S01]  /*4e30*/  FADD R51, -R94, R51 ;  /* 0x000000335e337221 */ /* 0x000fe20000000100 */
[----:B------:R0:W-:Y:S01]  /*4e40*/  STS.U8 [R37+UR7+0x2a00], R48 ;  /* 0x002a003025007988 */ /* 0x0001e20008000007 */
[----:B------:R-:W-:Y:S01]  /*4e50*/  F2FP.SATFINITE.E4M3.F32.PACK_AB_MERGE_C R110, R110, R19, RZ ;  /* 0x000000136e6e723e */ /* 0x000fe200048070ff */
[----:B------:R-:W3:Y:S01]  /*4e60*/  MUFU.EX2 R104, R16 ;  /* 0x0000001000687308 */ /* 0x000ee20000000800 */
[----:B------:R-:W-:Y:S01]  /*4e70*/  FMUL R21, R21, 1.4426950216293334961 ;  /* 0x3fb8aa3b15157820 */ /* 0x000fe20000400000 */
[----:B------:R-:W-:Y:S01]  /*4e80*/  FMUL R90, R23, 1.4426950216293334961 ;  /* 0x3fb8aa3b175a7820 */ /* 0x000fe20000400000 */
[----:B-1----:R-:W-:Y:S01]  /*4e90*/  FADD R8, R11, R8 ;  /* 0x000000080b087221 */ /* 0x002fe20000000000 */
[----:B------:R-:W-:Y:S01]  /*4ea0*/  FMUL R91, R20, 1.4426950216293334961 ;  /* 0x3fb8aa3b145b7820 */ /* 0x000fe20000400000 */
[----:B------:R-:W-:Y:S01]  /*4eb0*/  FMUL R61, R51, 1.4426950216293334961 ;  /* 0x3fb8aa3b333d7820 */ /* 0x000fe20000400000 */
[----:B0-----:R-:W-:Y:S01]  /*4ec0*/  F2FP.SATFINITE.E4M3.F32.PACK_AB_MERGE_C R48, R105, R52, R108 ;  /* 0x000000346930723e */ /* 0x001fe2000480706c */
[--C-:B------:R-:W-:Y:S01]  /*4ed0*/  FADD R52, R53, -R94.reuse ;  /* 0x8000005e35347221 */ /* 0x100fe20000000000 */
[----:B------:R-:W-:Y:S01]  /*4ee0*/  MUFU.EX2 R88, R18 ;  /* 0x0000001200587308 */ /* 0x000fe20000000800 */
[----:B------:R-:W-:Y:S01]  /*4ef0*/  FADD R51, R49, -R94 ;  /* 0x8000005e31337221 */ /* 0x000fe20000000000 */
[----:B------:R-:W-:Y:S01]  /*4f00*/  F2FP.SATFINITE.E4M3.F32.PACK_AB_MERGE_C R49, R93, R50, R110 ;  /* 0x000000325d31723e */ /* 0x000fe2000480706e */
[----:B------:R-:W-:Y:S01]  /*4f10*/  FMUL R93, R52, 1.4426950216293334961 ;  /* 0x3fb8aa3b345d7820 */ /* 0x000fe20000400000 */
[----:B------:R-:W-:-:S04]  /*4f20*/  F2FP.SATFINITE.E4M3.F32.PACK_AB_MERGE_C R112, R25, R112, RZ ;  /* 0x000000701970723e */ /* 0x000fc800048070ff */
[----:B------:R-:W0:Y:S01]  /*4f30*/  MUFU.EX2 R89, R22 ;  /* 0x0000001600597308 */ /* 0x000e220000000800 */
[----:B------:R-:W-:Y:S01]  /*4f40*/  F2FP.SATFINITE.E4M3.F32.PACK_AB_MERGE_C R114, R7, R6, RZ ;  /* 0x000000060772723e */ /* 0x000fe200048070ff */
[C---:B--2---:R-:W-:Y:S01]  /*4f50*/  FADD R115, R17.reuse, R8 ;  /* 0x0000000811737221 */ /* 0x044fe20000000000 */
[----:B------:R-:W-:Y:S01]  /*4f60*/  F2FP.SATFINITE.E4M3.F32.PACK_AB_MERGE_C R113, R4, R113, RZ ;  /* 0x000000710471723e */ /* 0x000fe200048070ff */
[----:B-----5:R1:W-:Y:S01]  /*4f70*/  STS.U8 [R37+UR7+0x2800], R96 ;  /* 0x0028006025007988 */ /* 0x0203e20008000007 */
[----:B------:R-:W-:-:S03]  /*4f80*/  F2FP.SATFINITE.E4M3.F32.PACK_AB_MERGE_C R116, R17, R11, RZ ;  /* 0x0000000b1174723e */ /* 0x000fc600048070ff */
[----:B------:R2:W5:Y:S01]  /*4f90*/  MUFU.EX2 R111, R21 ;  /* 0x00000015006f7308 */ /* 0x0005620000000800 */
[----:B-1----:R-:W-:-:S07]  /*4fa0*/  FMUL R96, R51, 1.4426950216293334961 ;  /* 0x3fb8aa3b33607820 */ /* 0x002fce0000400000 */
[----:B------:R-:W-:Y:S01]  /*4fb0*/  MUFU.EX2 R90, R90 ;  /* 0x0000005a005a7308 */ /* 0x000fe20000000800 */
[----:B--2---:R-:W1:Y:S01]  /*4fc0*/  LDTM.x32 R4, tmem[UR8] ;  /* 0x00000008000479ee */ /* 0x004e6200082c0000 */
[----:B------:R-:W-:-:S06]  /*4fd0*/  F2FP.SATFINITE.E4M3.F32.PACK_AB_MERGE_C R51, R99, R92, R114 ;  /* 0x0000005c6333723e */ /* 0x000fcc0004807072 */
[----:B------:R-:W2:Y:S01]  /*4fe0*/  MUFU.EX2 R91, R91 ;  /* 0x0000005b005b7308 */ /* 0x000ea20000000800 */
[----:B------:R-:W-:Y:S01]  /*4ff0*/  STS.U8 [R37+UR7+0x2900], R98 ;  /* 0x0029006225007988 */ /* 0x000fe20008000007 */
[----:B------:R-:W-:-:S06]  /*5000*/  F2FP.SATFINITE.E4M3.F32.PACK_AB_MERGE_C R50, R95, R54, R112 ;  /* 0x000000365f32723e */ /* 0x000fcc0004807070 */
[----:B------:R-:W-:Y:S01]  /*5010*/  MUFU.EX2 R92, R96 ;  /* 0x00000060005c7308 */ /* 0x000fe20000000800 */
[----:B------:R-:W-:Y:S07]  /*5020*/  STS.U8 [R37+UR7+0x2b00], R106 ;  /* 0x002b006a25007988 */ /* 0x000fee0008000007 */
[----:B------:R-:W1:Y:S01]  /*5030*/  MUFU.EX2 R93, R93 ;  /* 0x0000005d005d7308 */ /* 0x000e620000000800 */
[----:B------:R0:W-:Y:S01]  /*5040*/  STS.U8 [R36+UR7+0x2880], R55 ;  /* 0x0028803724007988 */ /* 0x0001e20008000007 */
[----:B---3--:R-:W-:-:S06]  /*5050*/  FADD R54, R104, R115 ;  /* 0x0000007368367221 */ /* 0x008fcc0000000000 */
[----:B------:R-:W3:Y:S01]  /*5060*/  MUFU.EX2 R61, R61 ;  /* 0x0000003d003d7308 */ /* 0x000ee20000000800 */
[----:B0-----:R-:W-:Y:S01]  /*5070*/  F2FP.SATFINITE.E4M3.F32.PACK_AB_MERGE_C R55, R89, R88, RZ ;  /* 0x000000585937723e */ /* 0x001fe200048070ff */
[----:B-----5:R-:W-:-:S03]  /*5080*/  FADD R95, R111, R54 ;  /* 0x000000366f5f7221 */ /* 0x020fc60000000000 */
[----:B------:R-:W-:Y:S02]  /*5090*/  F2FP.SATFINITE.E4M3.F32.PACK_AB_MERGE_C R54, R111, R104, R55 ;  /* 0x000000686f36723e */ /* 0x000fe40004807037 */
[----:B--2---:R-:W-:Y:S02]  /*50a0*/  F2FP.SATFINITE.E4M3.F32.PACK_AB_MERGE_C R55, R91, R90, RZ ;  /* 0x0000005a5b37723e */ /* 0x004fe400048070ff */
[----:B------:R-:W-:Y:S02]  /*50b0*/  F2FP.SATFINITE.E4M3.F32.PACK_AB_MERGE_C R53, R109, R102, R116 ;  /* 0x000000666d35723e */ /* 0x000fe40004807074 */
[----:B------:R-:W-:Y:S02]  /*50c0*/  F2FP.SATFINITE.E4M3.F32.PACK_AB_MERGE_C R52, R107, R100, R113 ;  /* 0x000000646b34723e */ /* 0x000fe40004807071 */
[----:B-1----:R-:W-:Y:S01]  /*50d0*/  F2FP.SATFINITE.E4M3.F32.PACK_AB_MERGE_C R55, R93, R92, R55 ;  /* 0x0000005c5d37723e */ /* 0x002fe20004807037 */
[----:B------:R0:W-:Y:S01]  /*50e0*/  STS.U8 [R36+UR7+0x2980], R97 ;  /* 0x0029806124007988 */ /* 0x0001e20008000007 */
[C---:B---3--:R-:W-:Y:S01]  /*50f0*/  FMUL R4, R61.reuse, R4 ;  /* 0x000000043d047220 */ /* 0x048fe20000400000 */
[C---:B------:R-:W-:Y:S01]  /*5100*/  FMUL R5, R61.reuse, R5 ;  /* 0x000000053d057220 */ /* 0x040fe20000400000 */
[C---:B------:R-:W-:Y:S01]  /*5110*/  FMUL R6, R61.reuse, R6 ;  /* 0x000000063d067220 */ /* 0x040fe20000400000 */
[----:B----4-:R0:W-:Y:S01]  /*5120*/  STS.U8 [R36+UR7+0x2a80], R101 ;  /* 0x002a806524007988 */ /* 0x0101e20008000007 */
[C---:B------:R-:W-:Y:S01]  /*5130*/  FMUL R7, R61.reuse, R7 ;  /* 0x000000073d077220 */ /* 0x040fe20000400000 */
[C---:B------:R-:W-:Y:S01]  /*5140*/  FMUL R8, R61.reuse, R8 ;  /* 0x000000083d087220 */ /* 0x040fe20000400000 */
[C---:B------:R-:W-:Y:S01]  /*5150*/  FMUL R9, R61.reuse, R9 ;  /* 0x000000093d097220 */ /* 0x040fe20000400000 */
[----:B------:R0:W-:Y:S01]  /*5160*/  STS.U8 [R36+UR7+0x2b80], R103 ;  /* 0x002b806724007988 */ /* 0x0001e20008000007 */
        /* <DEDUP_REMOVED lines=25> */
[----:B------:R-:W-:Y:S01]  /*5300*/  FMUL R35, R61, R35 ;  /* 0x000000233d237220 */ /* 0x000fe20000400000 */
[----:B------:R0:W-:Y:S04]  /*5310*/  STS.128 [R39+UR7+0x1000], R48 ;  /* 0x0010003027007988 */ /* 0x0001e80008000c07 */
[----:B------:R0:W-:Y:S01]  /*5320*/  STS.128 [R38+UR7+0x1000], R52 ;  /* 0x0010003426007988 */ /* 0x0001e20008000c07 */
[----:B------:R-:W-:Y:S01]  /*5330*/  NOP ;  /* 0x0000000000007918 */ /* 0x000fe20000000000 */
[----:B------:R1:W-:Y:S01]  /*5340*/  STTM.x32 tmem[UR8], R4 ;  /* 0x00000004000079ed */ /* 0x0003e200082c0008 */
[----:B------:R-:W2:Y:S02]  /*5350*/  FENCE.VIEW.ASYNC.T ;  /* 0x00000000000073c6 */ /* 0x000ea40000000200 */
[----:B--2---:R-:W-:Y:S01]  /*5360*/  BAR.SYNC.DEFER_BLOCKING 0x0 ;  /* 0x0000000000007b1d */ /* 0x004fe20000010000 */
[----:B------:R-:W-:-:S05]  /*5370*/  FADD R88, R88, R95 ;  /* 0x0000005f58587221 */ /* 0x000fca0000000000 */
[----:B------:R2:W-:Y:S06]  /*5380*/  MEMBAR.ALL.CTA ;  /* 0x0000000000007992 */ /* 0x0005ec0000008000 */
[----:B--2---:R-:W2:Y:S01]  /*5390*/  FENCE.VIEW.ASYNC.S ;  /* 0x00000000000073c6 */ /* 0x004ea20000000000 */
[----:B------:R-:W-:-:S04]  /*53a0*/  FADD R89, R89, R88 ;  /* 0x0000005859597221 */ /* 0x000fc80000000000 */
[----:B------:R-:W-:-:S04]  /*53b0*/  FADD R92, R92, R89 ;  /* 0x000000595c5c7221 */ /* 0x000fc80000000000 */
[----:B------:R-:W-:-:S04]  /*53c0*/  FADD R93, R93, R92 ;  /* 0x0000005c5d5d7221 */ /* 0x000fc80000000000 */
[----:B------:R-:W-:Y:S01]  /*53d0*/  FADD R90, R90, R93 ;  /* 0x0000005d5a5a7221 */ /* 0x000fe20000000000 */
[----:B------:R-:W-:-:S04]  /*53e0*/  ULEA UR20, UR19, UR7, 0x3 ;  /* 0x0000000713147291 */ /* 0x000fc8000f8e18ff */
[----:B------:R-:W-:Y:S01]  /*53f0*/  UIADD3 UR20, UPT, UPT, UR20, 0x2c00, URZ ;  /* 0x00002c0014147890 */ /* 0x000fe2000fffe0ff */
[----:B-1----:R-:W-:Y:S01]  /*5400*/  FADD R4, R91, R90 ;  /* 0x0000005a5b047221 */ /* 0x002fe20000000000 */
[----:B------:R-:W-:Y:S01]  /*5410*/  IMAD.MOV.U32 R90, RZ, RZ, R59 ;  /* 0x000000ffff5a7224 */ /* 0x000fe200078e003b */
[----:B--2---:R-:W-:Y:S06]  /*5420*/  BAR.SYNC.DEFER_BLOCKING 0x0 ;  /* 0x0000000000007b1d */ /* 0x004fec0000010000 */
[----:B0-----:R-:W-:Y:S05]  /*5430*/  BRA.U UP1, `(.L_x_18) ;  /* 0x0000000101287547 */ /* 0x001fea000b800000 */
[----:B------:R-:W-:Y:S01]  /*5440*/  UMOV UR4, UR20 ;  /* 0x0000001400047c82 */ /* 0x000fe20008000000 */
[----:B------:R-:W-:Y:S01]  /*5450*/  UMOV UR5, URZ ;  /* 0x000000ff00057c82 */ /* 0x000fe20008000000 */
[----:B------:R-:W-:Y:S01]  /*5460*/  UMOV UR10, UR17 ;  /* 0x00000011000a7c82 */ /* 0x000fe20008000000 */
[----:B------:R-:W-:Y:S01]  /*5470*/  UMOV UR11, 0xc0004010 ;  /* 0xc0004010000b7882 */ /* 0x000fe20000000000 */
[----:B------:R-:W-:Y:S01]  /*5480*/  UMOV UR14, 0x0 ;  /* 0x00000000000e7882 */ /* 0x000fe20000000000 */
[----:B------:R-:W-:Y:S01]  /*5490*/  UMOV UR15, 0x8080010 ;  /* 0x08080010000f7882 */ /* 0x000fe20000000000 */
[----:B------:R-:W-:Y:S01]  /*54a0*/  UMOV UR4, UR4 ;  /* 0x0000000400047c82 */ /* 0x000fe20008000000 */
[----:B------:R0:W-:Y:S01]  /*54b0*/  UTCQMMA gdesc[UR12], gdesc[UR10], tmem[UR24], tmem[UR14], idesc[UR15], UPT ;  /* 0x00ff0e0a0c0075ea */ /* 0x0001e2000b800318 */
[----:B------:R0:W-:Y:S01]  /*54c0*/  UTCBAR [UR4], URZ ;  /* 0x000000ff040073e9 */ /* 0x0001e200080000ff */
[----:B------:R-:W-:Y:S02]  /*54d0*/  NOP ;  /* 0x0000000000007918 */ /* 0x000fe40000000000 */
.L_x_18:
[----:B------:R-:W-:Y:S01]  /*54e0*/  ISETP.GE.U32.AND P1, PT, R57, R56, PT ;  /* 0x000000383900720c */ /* 0x000fe20003f26070 */
[----:B------:R-:W-:Y:S01]  /*54f0*/  UIADD3 UR19, UPT, UPT, UR19, 0x1, URZ ;  /* 0x0000000113137890 */ /* 0x000fe2000fffe0ff */
[----:B------:R-:W-:Y:S01]  /*5500*/  FFMA R46, R61, R46, R4 ;  /* 0x0000002e3d2e7223 */ /* 0x000fe20000000004 */
[----:B------:R-:W-:Y:S01]  /*5510*/  UIADD3 UR9, UPT, UPT, UR18, UR9, URZ ;  /* 0x0000000912097290 */ /* 0x000fe2000fffe0ff */
[----:B------:R-:W-:Y:S01]  /*5520*/  ISETP.GE.U32.AND.EX P1, PT, R58, RZ, PT, P1 ;  /* 0x000000ff3a00720c */ /* 0x000fe20003f26110 */
[----:B------:R-:W-:Y:S01]  /*5530*/  UISETP.GT.AND UP2, UPT, UR19, 0x1, UPT ;  /* 0x000000011300788c */ /* 0x000fe2000bf44270 */
[----:B------:R-:W-:Y:S02]  /*5540*/  IMAD.IADD R60, R47, 0x1, R60 ;  /* 0x000000012f3c7824 */ /* 0x000fe400078e023c */
[----:B------:R-:W-:Y:S01]  /*5550*/  IMAD.MOV.U32 R51, RZ, RZ, R94 ;  /* 0x000000ffff337224 */ /* 0x000fe200078e005e */
[----:B0-----:R-:W-:Y:S02]  /*5560*/  USEL UR4, URZ, 0x1, !UP2 ;  /* 0x00000001ff047887 */ /* 0x001fe4000d000000 */
[----:B------:R-:W-:-:S04]  /*5570*/  USEL UR19, UR19, URZ, !UP2 ;  /* 0x000000ff13137287 */ /* 0x000fc8000d000000 */
[----:B------:R-:W-:Y:S02]  /*5580*/  LOP3.LUT R59, R59, UR4, RZ, 0x3c, !PT ;  /* 0x000000043b3b7c12 */ /* 0x000fe4000f8e3cff */
[----:B------:R-:W-:Y:S06]  /*5590*/  @!P1 BRA `(.L_x_19) ;  /* 0xffffffd800d89947 */ /* 0x000fec000383ffff */
[----:B------:R-:W-:Y:S01]  /*55a0*/  ISETP.GE.AND P1, PT, R3, 0x1, PT ;  /* 0x000000010300780c */ /* 0x000fe20003f26270 */
[----:B------:R-:W-:-:S12]  /*55b0*/  IMAD.MOV.U32 R51, RZ, RZ, R94 ;  /* 0x000000ffff337224 */ /* 0x000fd800078e005e */
[----:B------:R-:W-:Y:S05]  /*55c0*/  @!P1 BRA `(.L_x_14) ;  /* 0x0000000000109947 */ /* 0x000fea0003800000 */
[----:B------:R-:W-:-:S04]  /*55d0*/  IMAD.U32 R3, R90, -0x80000000, RZ ;  /* 0x800000005a037824 */ /* 0x000fc800078e00ff */
[----:B------:R-:W0:Y:S02]  /*55e0*/  SYNCS.PHASECHK.TRANS64.TRYWAIT P1, [UR20], R3 ;  /* 0x00000003ff0075a7 */ /* 0x000e240008021114 */
[----:B0-----:R-:W-:Y:S05]  /*55f0*/  @!P1 BRA `(.L_x_20) ;  /* 0x0000001800189947 */ /* 0x001fea0003800000 */
.L_x_26:
[----:B------:R-:W-:-:S07]  /*5600*/  IMAD.MOV.U32 R51, RZ, RZ, R94 ;  /* 0x000000ffff337224 */ /* 0x000fce00078e005e */
.L_x_14:
[----:B------:R-:W-:Y:S01]  /*5610*/  BAR.SYNC.DEFER_BLOCKING 0x0 ;  /* 0x0000000000007b1d */ /* 0x000fe20000010000 */
[C---:B------:R-:W-:Y:S01]  /*5620*/  FMUL R3, R46.reuse, 8388608 ;  /* 0x4b0000002e037820 */ /* 0x040fe20000400000 */
[C---:B------:R-:W-:Y:S02]  /*5630*/  FSETP.GEU.AND P2, PT, R46.reuse, 1.175494350822287508e-38, PT ;  /* 0x008000002e00780b */ /* 0x040fe40003f4e000 */
[C---:B------:R-:W-:Y:S02]  /*5640*/  FSETP.GT.AND P1, PT, |R46|.reuse, 8.50705917302346158658e+37, PT ;  /* 0x7e8000002e00780b */ /* 0x040fe40003f24200 */
[----:B--2---:R-:W-:Y:S01]  /*5650*/  FSEL R39, R3, R46, !P2 ;  /* 0x0000002e03277208 */ /* 0x004fe20005000000 */
[----:B------:R-:W1:Y:S01]  /*5660*/  LDCU.64 UR4, c[0x0][0x3e0] ;  /* 0x00007c00ff0477ac */ /* 0x000e620008000a00 */
[----:B------:R-:W-:Y:S01]  /*5670*/  FSETP.GEU.AND P3, PT, |R46|, 1.175494350822287508e-38, PT ;  /* 0x008000002e00780b */ /* 0x000fe20003f6e200 */
[----:B------:R-:W2:Y:S01]  /*5680*/  LDC R75, c[0x0][0x3e8] ;  /* 0x0000fa00ff4b7b82 */ /* 0x000ea20000000800 */
[----:B------:R-:W-:Y:S01]  /*5690*/  ISETP.GE.U32.AND P6, PT, R0, 0x20, PT ;  /* 0x000000200000780c */ /* 0x000fe20003fc6070 */
[----:B------:R-:W-:-:S05]  /*56a0*/  VIADD R3, R39, 0xc0cafb0d ;  /* 0xc0cafb0d27037836 */ /* 0x000fca0000000000 */
[----:B------:R-:W-:Y:S01]  /*56b0*/  LOP3.LUT R36, R3, 0xff800000, RZ, 0xc0, !PT ;  /* 0xff80000003247812 */ /* 0x000fe200078ec0ff */
[----:B------:R-:W-:Y:S01]  /*56c0*/  @P1 FMUL R46, R46, 0.25 ;  /* 0x3e8000002e2e1820 */ /* 0x000fe20000400000 */
[----:B------:R-:W-:Y:S02]  /*56d0*/  FSEL R3, RZ, -23, P2 ;  /* 0xc1b80000ff037808 */ /* 0x000fe40001000000 */
[----:B------:R-:W-:Y:S01]  /*56e0*/  I2FP.F32.S32 R38, R36 ;  /* 0x0000002400267245 */ /* 0x000fe20000201400 */
[C---:B------:R-:W-:Y:S02]  /*56f0*/  IMAD.IADD R36, R39.reuse, 0x1, -R36 ;  /* 0x0000000127247824 */ /* 0x040fe400078e0a24 */
[----:B------:R-:W-:Y:S01]  /*5700*/  @!P3 FMUL R46, R46, 16777216 ;  /* 0x4b8000002e2eb820 */ /* 0x000fe20000400000 */
[----:B------:R-:W-:Y:S01]  /*5710*/  FSETP.NEU.AND P2, PT, R39, RZ, PT ;  /* 0x000000ff2700720b */ /* 0x000fe20003f4d000 */
[----:B------:R-:W3:Y:S02]  /*5720*/  @!P0 SYNCS.CCTL.IV [UR7+0x2c00] ;  /* 0x002c0000ff0089b1 */ /* 0x000ee40008000007 */
[----:B---3--:R-:W-:Y:S01]  /*5730*/  BAR.SYNC.DEFER_BLOCKING 0x0 ;  /* 0x0000000000007b1d */ /* 0x008fe20000010000 */
[----:B------:R-:W-:Y:S01]  /*5740*/  FFMA.FTZ R38, R38, 1.1920928955078125e-07, R3 ;  /* 0x3400000026267823 */ /* 0x000fe20000010003 */
[----:B------:R-:W-:-:S02]  /*5750*/  IMAD.MOV.U32 R3, RZ, RZ, 0x3dc6b27f ;  /* 0x3dc6b27fff037424 */ /* 0x000fc400078e00ff */
[----:B------:R-:W-:Y:S01]  /*5760*/  FADD R36, R36, -1 ;  /* 0xbf80000024247421 */ /* 0x000fe20000000000 */
[----:B-1----:R-:W-:Y:S01]  /*5770*/  UIMAD UR4, UR6, UR4, URZ ;  /* 0x00000004060472a4 */ /* 0x002fe2000f8e02ff */
[----:B------:R-:W1:Y:S02]  /*5780*/  MUFU.RCP R37, R46 ;  /* 0x0000002e00257308 */ /* 0x000e640000001000 */
[C---:B------:R-:W-:Y:S01]  /*5790*/  FFMA.FTZ R3, R36.reuse, R3, -0.16845393180847167969 ;  /* 0xbe2c7f3024037423 */ /* 0x040fe20000010003 */
[----:B0-----:R-:W0:Y:S01]  /*57a0*/  LDTM.x32 R4, tmem[UR8] ;  /* 0x00000008000479ee */ /* 0x001e2200082c0000 */
[C---:B--2---:R-:W-:Y:S02]  /*57b0*/  IMAD R41, R75.reuse, 0x13, RZ ;  /* 0x000000134b297824 */ /* 0x044fe400078e02ff */
[----:B------:R-:W-:Y:S01]  /*57c0*/  FFMA.FTZ R3, R36, R3, 0.1716887056827545166 ;  /* 0x3e2fcf2a24037423 */ /* 0x000fe20000010003 */
[C---:B------:R-:W-:Y:S02]  /*57d0*/  IMAD R45, R75.reuse, 0x15, RZ ;  /* 0x000000154b2d7824 */ /* 0x040fe400078e02ff */
[----:B------:R-:W-:-:S02]  /*57e0*/  IMAD R43, R75, 0x14, RZ ;  /* 0x000000144b2b7824 */ /* 0x000fc400078e02ff */
[C---:B------:R-:W-:Y:S01]  /*57f0*/  FFMA.FTZ R3, R36.reuse, R3, -0.17900948226451873779 ;  /* 0xbe374e4324037423 */ /* 0x040fe20000010003 */
[C---:B------:R-:W-:Y:S02]  /*5800*/  IMAD R49, R75.reuse, 0x17, RZ ;  /* 0x000000174b317824 */ /* 0x040fe400078e02ff */
[C---:B------:R-:W-:Y:S02]  /*5810*/  IMAD R53, R75.reuse, 0x19, RZ ;  /* 0x000000194b357824 */ /* 0x040fe400078e02ff */
[C---:B------:R-:W-:Y:S01]  /*5820*/  FFMA.FTZ R3, R36.reuse, R3, 0.20512372255325317383 ;  /* 0x3e520bf424037423 */ /* 0x040fe20000010003 */
[C---:B------:R-:W-:Y:S02]  /*5830*/  IMAD R47, R75.reuse, 0x16, RZ ;  /* 0x000000164b2f7824 */ /* 0x040fe400078e02ff */
[C---:B------:R-:W-:Y:S02]  /*5840*/  IMAD R81, R75.reuse, 0x1b, RZ ;  /* 0x0000001b4b517824 */ /* 0x040fe400078e02ff */
[C---:B------:R-:W-:Y:S01]  /*5850*/  FFMA.FTZ R3, R36.reuse, R3, -0.24046532809734344482 ;  /* 0xbe763c8b24037423 */ /* 0x040fe20000010003 */
[----:B------:R-:W2:Y:S01]  /*5860*/  @!P0 SYNCS.CCTL.IV [UR7+0x2c08] ;  /* 0x002c0800ff0089b1 */ /* 0x000ea20008000007 */
[C---:B------:R-:W-:Y:S01]  /*5870*/  IMAD R55, R75.reuse, 0x1a, RZ ;  /* 0x0000001a4b377824 */ /* 0x040fe200078e02ff */
[----:B------:R-:W-:Y:S01]  /*5880*/  NOP ;  /* 0x0000000000007918 */ /* 0x000fe20000000000 */
[----:B------:R-:W-:Y:S01]  /*5890*/  FFMA.FTZ R3, R36, R3, 0.28857114911079406738 ;  /* 0x3e93bf9924037423 */ /* 0x000fe20000010003 */
[----:B------:R-:W-:-:S02]  /*58a0*/  IMAD R93, R75, 0x1d, RZ ;  /* 0x0000001d4b5d7824 */ /* 0x000fc400078e02ff */
[----:B------:R-:W-:Y:S02]  /*58b0*/  IMAD R95, R75, 0x1e, RZ ;  /* 0x0000001e4b5f7824 */ /* 0x000fe400078e02ff */
[----:B0-----:R-:W-:Y:S01]  /*58c0*/  @P1 FMUL R8, R8, 0.25 ;  /* 0x3e80000008081820 */ /* 0x001fe20000400000 */
[----:B------:R-:W-:Y:S01]  /*58d0*/  @P1 FMUL R9, R9, 0.25 ;  /* 0x3e80000009091820 */ /* 0x000fe20000400000 */
[----:B------:R-:W-:Y:S01]  /*58e0*/  @P1 FMUL R4, R4, 0.25 ;  /* 0x3e80000004041820 */ /* 0x000fe20000400000 */
[----:B------:R-:W-:Y:S01]  /*58f0*/  @P1 FMUL R5, R5, 0.25 ;  /* 0x3e80000005051820 */ /* 0x000fe20000400000 */
[----:B------:R-:W-:Y:S01]  /*5900*/  @!P3 FMUL R8, R8, 16777216 ;  /* 0x4b8000000808b820 */ /* 0x000fe20000400000 */
[----:B------:R-:W-:Y:S01]  /*5910*/  @!P3 FMUL R9, R9, 16777216 ;  /* 0x4b8000000909b820 */ /* 0x000fe20000400000 */
[----:B------:R-:W-:Y:S01]  /*5920*/  @!P3 FMUL R4, R4, 16777216 ;  /* 0x4b8000000404b820 */ /* 0x000fe20000400000 */
[----:B------:R-:W-:Y:S01]  /*5930*/  @!P3 FMUL R5, R5, 16777216 ;  /* 0x4b8000000505b820 */ /* 0x000fe20000400000 */
[C---:B-1----:R-:W-:Y:S01]  /*5940*/  FMUL R59, R37.reuse, R8 ;  /* 0x00000008253b7220 */ /* 0x042fe20000400000 */
[C---:B------:R-:W-:Y:S01]  /*5950*/  FMUL R8, R37.reuse, R9 ;  /* 0x0000000925087220 */ /* 0x040fe20000400000 */
[C---:B------:R-:W-:Y:S01]  /*5960*/  FMUL R57, R37.reuse, R4 ;  /* 0x0000000425397220 */ /* 0x040fe20000400000 */
[----:B------:R-:W-:Y:S01]  /*5970*/  FMUL R4, R37, R5 ;  /* 0x0000000525047220 */ /* 0x000fe20000400000 */
[----:B------:R-:W-:Y:S01]  /*5980*/  FFMA.FTZ R5, R36, R3, -0.36067417263984680176 ;  /* 0xbeb8aa4924057423 */ /* 0x000fe20000010003 */
[----:B------:R-:W-:Y:S01]  /*5990*/  @P1 FMUL R6, R6, 0.25 ;  /* 0x3e80000006061820 */ /* 0x000fe20000400000 */
[----:B------:R-:W-:Y:S01]  /*59a0*/  F2FP.SATFINITE.E4M3.F32.PACK_AB_MERGE_C R59, R8, R59, RZ ;  /* 0x0000003b083b723e */ /* 0x000fe200048070ff */
[----:B------:R-:W-:Y:S01]  /*59b0*/  @P1 FMUL R7, R7, 0.25 ;  /* 0x3e80000007071820 */ /* 0x000fe20000400000 */
[----:B------:R-:W0:Y:S01]  /*59c0*/  LDC.64 R8, c[0x0][0x398] ;  /* 0x0000e600ff087b82 */ /* 0x000e220000000a00 */
[----:B------:R-:W-:Y:S01]  /*59d0*/  FFMA.FTZ R5, R36, R5, 0.48089820146560668945 ;  /* 0x3ef6384a24057423 */ /* 0x000fe20000010005 */
[----:B------:R-:W-:Y:S01]  /*59e0*/  @P1 FMUL R10, R10, 0.25 ;  /* 0x3e8000000a0a1820 */ /* 0x000fe20000400000 */
        /* <DEDUP_REMOVED lines=25> */
[----:B------:R-:W-:Y:S01]  /*5b80*/  FFMA.FTZ R5, R36, R5, -0.72134751081466674805 ;  /* 0xbf38aa3b24057423 */ /* 0x000fe20000010005 */
[----:B------:R-:W-:Y:S01]  /*5b90*/  ISETP.GE.U32.AND P1, PT, R39, 0x7f800000, PT ;  /* 0x7f8000002700780c */ /* 0x000fe20003f26070 */
[----:B------:R-:W-:Y:S01]  /*5ba0*/  @!P3 FMUL R6, R6, 16777216 ;  /* 0x4b8000000606b820 */ /* 0x000fe20000400000 */
[----:B------:R-:W-:Y:S01]  /*5bb0*/  @!P3 FMUL R7, R7, 16777216 ;  /* 0x4b8000000707b820 */ /* 0x000fe20000400000 */
[----:B------:R-:W-:Y:S01]  /*5bc0*/  FMUL R5, R36, R5 ;  /* 0x0000000524057220 */ /* 0x000fe20000400000 */
[----:B------:R-:W-:Y:S01]  /*5bd0*/  F2FP.SATFINITE.E4M3.F32.PACK_AB_MERGE_C R57, R4, R57, RZ ;  /* 0x000000390439723e */ /* 0x000fe200048070ff */
[C---:B------:R-:W-:Y:S01]  /*5be0*/  FMUL R6, R37.reuse, R6 ;  /* 0x0000000625067220 */ /* 0x040fe20000400000 */
[----:B------:R-:W-:Y:S01]  /*5bf0*/  FMUL R7, R37, R7 ;  /* 0x0000000725077220 */ /* 0x000fe20000400000 */
[----:B------:R-:W-:Y:S01]  /*5c00*/  FMUL R5, R36, R5 ;  /* 0x0000000524057220 */ /* 0x000fe20000400000 */
[----:B------:R-:W-:Y:S01]  /*5c10*/  @!P3 FMUL R10, R10, 16777216 ;  /* 0x4b8000000a0ab820 */ /* 0x000fe20000400000 */
[----:B------:R-:W-:Y:S01]  /*5c20*/  @!P3 FMUL R11, R11, 16777216 ;  /* 0x4b8000000b0bb820 */ /* 0x000fe20000400000 */
[----:B------:R-:W-:Y:S01]  /*5c30*/  @!P3 FMUL R12, R12, 16777216 ;  /* 0x4b8000000c0cb820 */ /* 0x000fe20000400000 */
[----:B------:R-:W-:Y:S01]  /*5c40*/  FFMA.FTZ R5, R36, 1.4426950216293334961, R5 ;  /* 0x3fb8aa3b24057823 */ /* 0x000fe20000010005 */
[----:B------:R-:W-:Y:S01]  /*5c50*/  F2FP.SATFINITE.E4M3.F32.PACK_AB_MERGE_C R3, R7, R6, RZ ;  /* 0x000000060703723e */ /* 0x000fe200048070ff */
[----:B------:R-:W-:-:S02]  /*5c60*/  @P1 IMAD.MOV.U32 R4, RZ, RZ, 0x7f800000 ;  /* 0x7f800000ff041424 */ /* 0x000fc400078e00ff */
[----:B------:R-:W-:Y:S01]  /*5c70*/  @!P3 FMUL R13, R13, 16777216 ;  /* 0x4b8000000d0db820 */ /* 0x000fe20000400000 */
[----:B------:R-:W-:Y:S02]  /*5c80*/  IMAD R7, R2, UR5, RZ ;  /* 0x0000000502077c24 */ /* 0x000fe4000f8e02ff */
[----:B------:R-:W-:Y:S01]  /*5c90*/  FADD R5, R38, R5 ;  /* 0x0000000526057221 */ /* 0x000fe20000000000 */
[----:B------:R-:W-:Y:S01]  /*5ca0*/  @P1 FFMA.FTZ R5, R39, R4, +INF ;  /* 0x7f80000027051423 */ /* 0x000fe20000010004 */
[----:B------:R-:W-:Y:S01]  /*5cb0*/  USHF.R.S32.HI UR5, URZ, 0x1f, UR4 ;  /* 0x0000001fff057899 */ /* 0x000fe20008011404 */
[----:B------:R-:W-:Y:S01]  /*5cc0*/  @!P3 FMUL R14, R14, 16777216 ;  /* 0x4b8000000e0eb820 */ /* 0x000fe20000400000 */
        /* <DEDUP_REMOVED lines=21> */
[----:B0-----:R-:W-:Y:S01]  /*5e20*/  IADD3 R4, P1, P3, R7, UR4, R8 ;  /* 0x0000000407047c10 */ /* 0x001fe2000fb3e008 */
[C---:B------:R-:W-:Y:S01]  /*5e30*/  FMUL R63, R37.reuse, R12 ;  /* 0x0000000c253f7220 */ /* 0x040fe20000400000 */
[----:B------:R-:W-:Y:S01]  /*5e40*/  SHF.R.S32.HI R6, RZ, 0x1f, R7 ;  /* 0x0000001fff067819 */ /* 0x000fe20000011407 */
[----:B------:R-:W-:Y:S01]  /*5e50*/  FMUL R12, R37, R13 ;  /* 0x0000000d250c7220 */ /* 0x000fe20000400000 */
[----:B------:R-:W-:Y:S01]  /*5e60*/  FSEL R58, R5, -INF , P2 ;  /* 0xff800000053a7808 */ /* 0x000fe20001000000 */
[----:B------:R-:W-:Y:S01]  /*5e70*/  FMUL R67, R37, R16 ;  /* 0x0000001025437220 */ /* 0x000fe20000400000 */
[----:B------:R-:W-:Y:S01]  /*5e80*/  IADD3.X R5, PT, PT, R6, UR5, R9, P1, P3 ;  /* 0x0000000506057c10 */ /* 0x000fe20008fe6409 */
[----:B------:R-:W-:-:S02]  /*5e90*/  IMAD R9, R75, 0x3, RZ ;  /* 0x000000034b097824 */ /* 0x000fc400078e02ff */
[C---:B------:R-:W-:Y:S01]  /*5ea0*/  FMUL R65, R37.reuse, R14 ;  /* 0x0000000e25417220 */ /* 0x040fe20000400000 */
[----:B------:R-:W-:Y:S01]  /*5eb0*/  FMUL R16, R37, R17 ;  /* 0x0000001125107220 */ /* 0x000fe20000400000 */
[----:B------:R-:W-:Y:S02]  /*5ec0*/  IMAD.SHL.U32 R7, R75, 0x2, RZ ;  /* 0x000000024b077824 */ /* 0x000fe400078e00ff */
[----:B------:R-:W-:Y:S01]  /*5ed0*/  FMUL R14, R37, R15 ;  /* 0x0000000f250e7220 */ /* 0x000fe20000400000 */
[----:B------:R-:W-:Y:S02]  /*5ee0*/  IMAD R13, R75, 0x5, RZ ;  /* 0x000000054b0d7824 */ /* 0x000fe400078e02ff */
[----:B------:R-:W-:Y:S01]  /*5ef0*/  FMUL R61, R37, R10 ;  /* 0x0000000a253d7220 */ /* 0x000fe20000400000 */
[----:B------:R-:W-:Y:S02]  /*5f00*/  IMAD R17, R75, 0x7, RZ ;  /* 0x000000074b117824 */ /* 0x000fe400078e02ff */
[----:B------:R-:W-:Y:S01]  /*5f10*/  FMUL R71, R37, R20 ;  /* 0x0000001425477220 */ /* 0x000fe20000400000 */
[----:B------:R-:W-:-:S02]  /*5f20*/  IMAD R15, R75, 0x6, RZ ;  /* 0x000000064b0f7824 */ /* 0x000fc400078e02ff */
[C---:B------:R-:W-:Y:S01]  /*5f30*/  FMUL R10, R37.reuse, R11 ;  /* 0x0000000b250a7220 */ /* 0x040fe20000400000 */
[C---:B------:R-:W-:Y:S01]  /*5f40*/  FMUL R69, R37.reuse, R18 ;  /* 0x0000001225457220 */ /* 0x040fe20000400000 */
[C---:B------:R-:W-:Y:S01]  /*5f50*/  FMUL R20, R37.reuse, R21 ;  /* 0x0000001525147220 */ /* 0x040fe20000400000 */
[C---:B------:R-:W-:Y:S01]  /*5f60*/  FMUL R77, R37.reuse, R24 ;  /* 0x00000018254d7220 */ /* 0x040fe20000400000 */
[C---:B------:R-:W-:Y:S01]  /*5f70*/  FMUL R18, R37.reuse, R19 ;  /* 0x0000001325127220 */ /* 0x040fe20000400000 */
[C---:B------:R-:W-:Y:S01]  /*5f80*/  FMUL R24, R37.reuse, R25 ;  /* 0x0000001925187220 */ /* 0x040fe20000400000 */
[----:B------:R-:W-:Y:S01]  /*5f90*/  FMUL R83, R37, R28 ;  /* 0x0000001c25537220 */ /* 0x000fe20000400000 */
[----:B------:R-:W-:Y:S01]  /*5fa0*/  F2FP.SATFINITE.E4M3.F32.PACK_AB_MERGE_C R63, R12, R63, RZ ;  /* 0x0000003f0c3f723e */ /* 0x000fe200048070ff */
[----:B------:R-:W-:Y:S01]  /*5fb0*/  IMAD.SHL.U32 R11, R75, 0x4, RZ ;  /* 0x000000044b0b7824 */ /* 0x000fe200078e00ff */
[----:B------:R-:W-:Y:S01]  /*5fc0*/  IADD3 R8, P4, PT, R9, R4, RZ ;  /* 0x0000000409087210 */ /* 0x000fe20007f9e0ff */
[----:B------:R-:W-:-:S02]  /*5fd0*/  IMAD R21, R75, 0x9, RZ ;  /* 0x000000094b157824 */ /* 0x000fc400078e02ff */
[C---:B------:R-:W-:Y:S01]  /*5fe0*/  FMUL R79, R37.reuse, R26 ;  /* 0x0000001a254f7220 */ /* 0x040fe20000400000 */
[----:B------:R-:W-:Y:S01]  /*5ff0*/  FMUL R28, R37, R29 ;  /* 0x0000001d251c7220 */ /* 0x000fe20000400000 */
[----:B------:R-:W-:Y:S01]  /*6000*/  F2FP.SATFINITE.E4M3.F32.PACK_AB_MERGE_C R67, R16, R67, RZ ;  /* 0x000000431043723e */ /* 0x000fe200048070ff */
[----:B------:R-:W-:Y:S01]  /*6010*/  IMAD.SHL.U32 R19, R75, 0x8, RZ ;  /* 0x000000084b137824 */ /* 0x000fe200078e00ff */
[-C--:B------:R-:W-:Y:S01]  /*6020*/  IADD3 R6, P5, PT, R7, R4.reuse, RZ ;  /* 0x0000000407067210 */ /* 0x080fe20007fbe0ff */
[----:B------:R-:W-:Y:S01]  /*6030*/  IMAD R25, R75, 0xb, RZ ;  /* 0x0000000b4b197824 */ /* 0x000fe200078e02ff */
[-C--:B------:R-:W-:Y:S01]  /*6040*/  IADD3 R12, P0, PT, R13, R4.reuse, RZ ;  /* 0x000000040d0c7210 */ /* 0x080fe20007f1e0ff */
[----:B------:R-:W-:Y:S01]  /*6050*/  FMUL R26, R37, R27 ;  /* 0x0000001b251a7220 */ /* 0x000fe20000400000 */
[----:B------:R-:W-:Y:S01]  /*6060*/  F2FP.SATFINITE.E4M3.F32.PACK_AB_MERGE_C R65, R14, R65, RZ ;  /* 0x000000410e41723e */ /* 0x000fe200048070ff */
[----:B------:R-:W-:Y:S01]  /*6070*/  IMAD R29, R75, 0xd, RZ ;  /* 0x0000000d4b1d7824 */ /* 0x000fe200078e02ff */
[----:B------:R-:W-:Y:S01]  /*6080*/  IADD3 R16, P2, PT, R17, R4, RZ ;  /* 0x0000000411107210 */ /* 0x000fe20007f5e0ff */
[C---:B------:R-:W-:Y:S01]  /*6090*/  FMUL R73, R37.reuse, R22 ;  /* 0x0000001625497220 */ /* 0x040fe20000400000 */
[----:B------:R-:W-:Y:S01]  /*60a0*/  FMUL R91, R37, R32 ;  /* 0x00000020255b7220 */ /* 0x000fe20000400000 */
[----:B------:R-:W-:Y:S01]  /*60b0*/  IMAD R27, R75, 0xc, RZ ;  /* 0x0000000c4b1b7824 */ /* 0x000fe200078e02ff */
[----:B------:R-:W-:Y:S01]  /*60c0*/  IADD3 R14, P3, PT, R15, R4, RZ ;  /* 0x000000040f0e7210 */ /* 0x000fe20007f7e0ff */
[C---:B------:R-:W-:Y:S01]  /*60d0*/  FMUL R22, R37.reuse, R23 ;  /* 0x0000001725167220 */ /* 0x040fe20000400000 */
[C---:B------:R-:W-:Y:S01]  /*60e0*/  FMUL R87, R37.reuse, R30 ;  /* 0x0000001e25577220 */ /* 0x040fe20000400000 */
[C---:B------:R-:W-:Y:S01]  /*60f0*/  FMUL R32, R37.reuse, R33 ;  /* 0x0000002125207220 */ /* 0x040fe20000400000 */
[C---:B------:R-:W-:Y:S01]  /*6100*/  FMUL R89, R37.reuse, R34 ;  /* 0x0000002225597220 */ /* 0x040fe20000400000 */
[----:B------:R-:W-:Y:S01]  /*6110*/  F2FP.SATFINITE.E4M3.F32.PACK_AB_MERGE_C R61, R10, R61, RZ ;  /* 0x0000003d0a3d723e */ /* 0x000fe200048070ff */
[C---:B------:R-:W-:Y:S01]  /*6120*/  FMUL R30, R37.reuse, R31 ;  /* 0x0000001f251e7220 */ /* 0x040fe20000400000 */
[----:B------:R-:W-:Y:S01]  /*6130*/  F2FP.SATFINITE.E4M3.F32.PACK_AB_MERGE_C R71, R20, R71, RZ ;  /* 0x000000471447723e */ /* 0x000fe200048070ff */
[----:B------:R-:W-:Y:S01]  /*6140*/  FMUL R34, R37, R35 ;  /* 0x0000002325227220 */ /* 0x000fe20000400000 */
[----:B------:R-:W-:Y:S01]  /*6150*/  LEA.HI.X.SX32 R9, R9, R5, 0x1, P4 ;  /* 0x0000000509097211 */ /* 0x000fe200020f0eff */
[C---:B------:R-:W-:Y:S01]  /*6160*/  IMAD R23, R75.reuse, 0xa, RZ ;  /* 0x0000000a4b177824 */ /* 0x040fe200078e02ff */
[----:B------:R-:W-:Y:S01]  /*6170*/  F2FP.SATFINITE.E4M3.F32.PACK_AB_MERGE_C R69, R18, R69, RZ ;  /* 0x000000451245723e */ /* 0x000fe200048070ff */
[C---:B------:R-:W-:Y:S01]  /*6180*/  IMAD R33, R75.reuse, 0xf, RZ ;  /* 0x0000000f4b217824 */ /* 0x040fe200078e02ff */
[----:B------:R-:W-:Y:S01]  /*6190*/  F2FP.SATFINITE.E4M3.F32.PACK_AB_MERGE_C R77, R24, R77, RZ ;  /* 0x0000004d184d723e */ /* 0x000fe200048070ff */
[----:B------:R-:W-:Y:S01]  /*61a0*/  IMAD R31, R75, 0xe, RZ ;  /* 0x0000000e4b1f7824 */ /* 0x000fe200078e02ff */
[-C--:B------:R-:W-:Y:S01]  /*61b0*/  IADD3 R10, P1, PT, R11, R4.reuse, RZ ;  /* 0x000000040b0a7210 */ /* 0x080fe20007f3e0ff */
[----:B------:R-:W-:Y:S01]  /*61c0*/  IMAD R37, R75, 0x11, RZ ;  /* 0x000000114b257824 */ /* 0x000fe200078e02ff */
[-C--:B------:R-:W-:Y:S01]  /*61d0*/  LEA.HI.X.SX32 R7, R7, R5.reuse, 0x1, P5 ;  /* 0x0000000507077211 */ /* 0x080fe200028f0eff */
[----:B------:R-:W-:Y:S01]  /*61e0*/  IMAD R39, R75, 0x12, RZ ;  /* 0x000000124b277824 */ /* 0x000fe200078e02ff */
[-C--:B------:R-:W-:Y:S01]  /*61f0*/  IADD3 R20, P4, PT, R21, R4.reuse, RZ ;  /* 0x0000000415147210 */ /* 0x080fe20007f9e0ff */
[----:B------:R-:W-:Y:S01]  /*6200*/  IMAD.SHL.U32 R35, R75, 0x10, RZ ;  /* 0x000000104b237824 */ /* 0x000fe200078e00ff */
[----:B------:R-:W-:Y:S01]  /*6210*/  LEA.HI.X.SX32 R13, R13, R5, 0x1, P0 ;  /* 0x000000050d0d7211 */ /* 0x000fe200000f0eff */
[----:B------:R-:W-:Y:S01]  /*6220*/  FFMA R58, R58, 0.69314718246459960938, R51 ;  /* 0x3f3172183a3a7823 */ /* 0x000fe20000000033 */
[----:B------:R-:W-:Y:S01]  /*6230*/  F2FP.SATFINITE.E4M3.F32.PACK_AB_MERGE_C R83, R28, R83, RZ ;  /* 0x000000531c53723e */ /* 0x000fe200048070ff */
[----:B------:R-:W-:Y:S01]  /*6240*/  IMAD R51, R75, 0x18, RZ ;  /* 0x000000184b337824 */ /* 0x000fe200078e02ff */
[-C--:B------:R-:W-:Y:S01]  /*6250*/  IADD3 R18, P5, PT, R19, R4.reuse, RZ ;  /* 0x0000000413127210 */ /* 0x080fe20007fbe0ff */
[----:B------:R-:W-:Y:S01]  /*6260*/  IMAD R85, R75, 0x1c, RZ ;  /* 0x0000001c4b557824 */ /* 0x000fe200078e02ff */
[----:B------:R-:W-:Y:S01]  /*6270*/  IADD3 R24, P0, PT, R25, R4, RZ ;  /* 0x0000000419187210 */ /* 0x000fe20007f1e0ff */
[----:B------:R-:W-:Y:S01]  /*6280*/  IMAD R97, R75, 0x1f, RZ ;  /* 0x0000001f4b617824 */ /* 0x000fe200078e02ff */
[----:B------:R-:W-:Y:S01]  /*6290*/  LEA.HI.X.SX32 R17, R17, R5, 0x1, P2 ;  /* 0x0000000511117211 */ /* 0x000fe200010f0eff */
[----:B------:R0:W-:Y:S01]  /*62a0*/  STG.E.U8 desc[UR22][R4.64], R57 ;  /* 0x0000003904007986 */ /* 0x0001e2000c101116 */
[----:B------:R-:W-:Y:S01]  /*62b0*/  F2FP.SATFINITE.E4M3.F32.PACK_AB_MERGE_C R79, R26, R79, RZ ;  /* 0x0000004f1a4f723e */ /* 0x000fe200048070ff */
[----:B------:R-:W1:Y:S01]  /*62c0*/  LDCU UR4, c[0x0][0x3ec] ;  /* 0x00007d80ff0477ac */ /* 0x000e620008000800 */
[----:B------:R-:W-:-:S02]  /*62d0*/  LEA.HI.X.SX32 R15, R15, R5, 0x1, P3 ;  /* 0x000000050f0f7211 */ /* 0x000fc400018f0eff */
[-C--:B------:R-:W-:Y:S02]  /*62e0*/  IADD3 R28, P2, PT, R29, R4.reuse, RZ ;  /* 0x000000041d1c7210 */ /* 0x080fe40007f5e0ff */
[----:B------:R-:W-:Y:S02]  /*62f0*/  IADD3 R26, P3, PT, R27, R4, RZ ;  /* 0x000000041b1a7210 */ /* 0x000fe40007f7e0ff */
[----:B------:R-:W-:Y:S02]  /*6300*/  F2FP.SATFINITE.E4M3.F32.PACK_AB_MERGE_C R73, R22, R73, RZ ;  /* 0x000000491649723e */ /* 0x000fe400048070ff */
[----:B------:R-:W-:Y:S02]  /*6310*/  F2FP.SATFINITE.E4M3.F32.PACK_AB_MERGE_C R91, R32, R91, RZ ;  /* 0x0000005b205b723e */ /* 0x000fe400048070ff */
[-C--:B------:R-:W-:Y:S02]  /*6320*/  LEA.HI.X.SX32 R11, R11, R5.reuse, 0x1, P1 ;  /* 0x000000050b0b7211 */ /* 0x080fe400008f0eff */
[----:B------:R-:W-:-:S02]  /*6330*/  LEA.HI.X.SX32 R21, R21, R5, 0x1, P4 ;  /* 0x0000000515157211 */ /* 0x000fc400020f0eff */
[----:B------:R-:W-:Y:S02]  /*6340*/  F2FP.SATFINITE.E4M3.F32.PACK_AB_MERGE_C R87, R30, R87, RZ ;  /* 0x000000571e57723e */ /* 0x000fe400048070ff */
[-C--:B------:R-:W-:Y:S01]  /*6350*/  IADD3 R22, P1, PT, R23, R4.reuse, RZ ;  /* 0x0000000417167210 */ /* 0x080fe20007f3e0ff */
[----:B-1----:R-:W-:Y:S01]  /*6360*/  UIMAD UR4, UR6, UR4, URZ ;  /* 0x00000004060472a4 */ /* 0x002fe2000f8e02ff */
[-C--:B------:R-:W-:Y:S02]  /*6370*/  LEA.HI.X.SX32 R19, R19, R5.reuse, 0x1, P5 ;  /* 0x0000000513137211 */ /* 0x080fe400028f0eff */
[-C--:B------:R-:W-:Y:S01]  /*6380*/  IADD3 R32, P4, PT, R33, R4.reuse, RZ ;  /* 0x0000000421207210 */ /* 0x080fe20007f9e0ff */
[----:B------:R-:W-:Y:S01]  /*6390*/  USHF.L.U32 UR6, UR4, 0x2, URZ ;  /* 0x0000000204067899 */ /* 0x000fe200080006ff */
[----:B------:R-:W-:Y:S01]  /*63a0*/  LEA.HI.X.SX32 R25, R25, R5, 0x1, P0 ;  /* 0x0000000519197211 */ /* 0x000fe200000f0eff */
[----:B------:R-:W-:Y:S01]  /*63b0*/  UIMAD.WIDE UR4, UR4, 0x4, URZ ;  /* 0x00000004040478a5 */ /* 0x000fe2000f8e02ff */
[----:B------:R-:W-:-:S02]  /*63c0*/  IADD3 R30, P5, PT, R31, R4, RZ ;  /* 0x000000041f1e7210 */ /* 0x000fc40007fbe0ff */
[-C--:B------:R-:W-:Y:S02]  /*63d0*/  IADD3 R36, P0, PT, R37, R4.reuse, RZ ;  /* 0x0000000425247210 */ /* 0x080fe40007f1e0ff */
[-C--:B------:R-:W-:Y:S02]  /*63e0*/  LEA.HI.X.SX32 R29, R29, R5.reuse, 0x1, P2 ;  /* 0x000000051d1d7211 */ /* 0x080fe400010f0eff */
[----:B------:R-:W-:Y:S02]  /*63f0*/  LEA.HI.X.SX32 R27, R27, R5, 0x1, P3 ;  /* 0x000000051b1b7211 */ /* 0x000fe400018f0eff */
[-C--:B------:R-:W-:Y:S02]  /*6400*/  IADD3 R40, P2, PT, R41, R4.reuse, RZ ;  /* 0x0000000429287210 */ /* 0x080fe40007f5e0ff */
[----:B------:R-:W-:Y:S02]  /*6410*/  IADD3 R38, P3, PT, R39, R4, RZ ;  /* 0x0000000427267210 */ /* 0x000fe40007f7e0ff */
[----:B------:R-:W-:-:S02]  /*6420*/  F2FP.SATFINITE.E4M3.F32.PACK_AB_MERGE_C R89, R34, R89, RZ ;  /* 0x000000592259723e */ /* 0x000fc400048070ff */
[-C--:B------:R-:W-:Y:S02]  /*6430*/  LEA.HI.X.SX32 R23, R23, R5.reuse, 0x1, P1 ;  /* 0x0000000517177211 */ /* 0x080fe400008f0eff */
[-C--:B------:R-:W-:Y:S02]  /*6440*/  LEA.HI.X.SX32 R33, R33, R5.reuse, 0x1, P4 ;  /* 0x0000000521217211 */ /* 0x080fe400020f0eff */
[-C--:B------:R-:W-:Y:S02]  /*6450*/  IADD3 R34, P1, PT, R35, R4.reuse, RZ ;  /* 0x0000000423227210 */ /* 0x080fe40007f3e0ff */
[-C--:B------:R-:W-:Y:S02]  /*6460*/  LEA.HI.X.SX32 R31, R31, R5.reuse, 0x1, P5 ;  /* 0x000000051f1f7211 */ /* 0x080fe400028f0eff */
[----:B------:R-:W-:Y:S02]  /*6470*/  IADD3 R44, P4, PT, R45, R4, RZ ;  /* 0x000000042d2c7210 */ /* 0x000fe40007f9e0ff */
[----:B------:R-:W-:-:S02]  /*6480*/  LEA.HI.X.SX32 R37, R37, R5, 0x1, P0 ;  /* 0x0000000525257211 */ /* 0x000fc400000f0eff */
[-C--:B------:R-:W-:Y:S02]  /*6490*/  IADD3 R42, P5, PT, R43, R4.reuse, RZ ;  /* 0x000000042b2a7210 */ /* 0x080fe40007fbe0ff */
[-C--:B------:R-:W-:Y:S02]  /*64a0*/  IADD3 R48, P0, PT, R49, R4.reuse, RZ ;  /* 0x0000000431307210 */ /* 0x080fe40007f1e0ff */
[-C--:B------:R-:W-:Y:S02]  /*64b0*/  LEA.HI.X.SX32 R41, R41, R5.reuse, 0x1, P2 ;  /* 0x0000000529297211 */ /* 0x080fe400010f0eff */
[----:B------:R-:W-:Y:S02]  /*64c0*/  LEA.HI.X.SX32 R39, R39, R5, 0x1, P3 ;  /* 0x0000000527277211 */ /* 0x000fe400018f0eff */
[-C--:B------:R-:W-:Y:S02]  /*64d0*/  IADD3 R52, P2, PT, R53, R4.reuse, RZ ;  /* 0x0000000435347210 */ /* 0x080fe40007f5e0ff */
[----:B------:R-:W-:-:S02]  /*64e0*/  IADD3 R50, P3, PT, R51, R4, RZ ;  /* 0x0000000433327210 */ /* 0x000fc40007f7e0ff */
        /* <DEDUP_REMOVED lines=10> */
[----:B------:R-:W-:Y:S02]  /*6590*/  IADD3 R92, P2, PT, R4, R75, RZ ;  /* 0x0000004b045c7210 */ /* 0x000fe40007f5e0ff */
[----:B------:R-:W-:-:S02]  /*65a0*/  IADD3 R74, P3, PT, R95, R4, RZ ;  /* 0x000000045f4a7210 */ /* 0x000fc40007f7e0ff */
[----:B------:R-:W-:Y:S02]  /*65b0*/  PRMT R99, R57, 0x9910, RZ ;  /* 0x0000991039637816 */ /* 0x000fe400000000ff */
[----:B------:R-:W-:Y:S02]  /*65c0*/  PRMT R60, R3, 0x9910, RZ ;  /* 0x00009910033c7816 */ /* 0x000fe400000000ff */
[-C--:B------:R-:W-:Y:S02]  /*65d0*/  LEA.HI.X.SX32 R47, R47, R5.reuse, 0x1, P1 ;  /* 0x000000052f2f7211 */ /* 0x080fe400008f0eff */
[-C--:B0-----:R-:W-:Y:S02]  /*65e0*/  LEA.HI.X.SX32 R57, R81, R5.reuse, 0x1, P4 ;  /* 0x0000000551397211 */ /* 0x081fe400020f0eff */
[----:B------:R-:W-:Y:S02]  /*65f0*/  IADD3 R84, P1, PT, R85, R4, RZ ;  /* 0x0000000455547210 */ /* 0x000fe40007f3e0ff */
[----:B------:R-:W-:-:S02]  /*6600*/  LEA.HI.X.SX32 R55, R55, R5, 0x1, P5 ;  /* 0x0000000537377211 */ /* 0x000fc400028f0eff */
[-C--:B------:R-:W-:Y:S02]  /*6610*/  LEA.HI.X.SX32 R81, R93, R5.reuse, 0x1, P0 ;  /* 0x000000055d517211 */ /* 0x080fe400000f0eff */
[----:B------:R-:W-:Y:S02]  /*6620*/  IADD3 R4, P5, PT, R97, R4, RZ ;  /* 0x0000000461047210 */ /* 0x000fe40007fbe0ff */
[-C--:B------:R-:W-:Y:S02]  /*6630*/  LEA.HI.X.SX32 R93, R75, R5.reuse, 0x1, P2 ;  /* 0x000000054b5d7211 */ /* 0x080fe400010f0eff */
[----:B------:R-:W-:Y:S02]  /*6640*/  SHF.R.S32.HI R99, RZ, 0x8, R99 ;  /* 0x00000008ff637819 */ /* 0x000fe40000011463 */
[-C--:B------:R-:W-:Y:S01]  /*6650*/  LEA.HI.X.SX32 R75, R95, R5.reuse, 0x1, P3 ;  /* 0x000000055f4b7211 */ /* 0x080fe200018f0eff */
[----:B------:R-:W-:Y:S01]  /*6660*/  IMAD.MOV.U32 R95, RZ, RZ, R60 ;  /* 0x000000ffff5f7224 */ /* 0x000fe200078e003c */
[----:B------:R-:W-:Y:S01]  /*6670*/  LEA.HI.X.SX32 R85, R85, R5, 0x1, P1 ;  /* 0x0000000555557211 */ /* 0x000fe200008f0eff */
[----:B------:R0:W-:Y:S01]  /*6680*/  STG.E.U8 desc[UR22][R92.64], R99 ;  /* 0x000000635c007986 */ /* 0x0001e2000c101116 */
[----:B------:R-:W-:-:S02]  /*6690*/  PRMT R62, R63, 0x9910, RZ ;  /* 0x000099103f3e7816 */ /* 0x000fc400000000ff */
[----:B------:R-:W-:Y:S01]  /*66a0*/  LEA.HI.X.SX32 R5, R97, R5, 0x1, P5 ;  /* 0x0000000561057211 */ /* 0x000fe200028f0eff */
[----:B------:R1:W-:Y:S01]  /*66b0*/  STG.E.U8 desc[UR22][R6.64], R3 ;  /* 0x0000000306007986 */ /* 0x0003e2000c101116 */
[----:B------:R-:W-:Y:S02]  /*66c0*/  PRMT R97, R59, 0x9910, RZ ;  /* 0x000099103b617816 */ /* 0x000fe400000000ff */
[----:B------:R-:W-:Y:S02]  /*66d0*/  SHF.R.S32.HI R95, RZ, 0x8, R95 ;  /* 0x00000008ff5f7819 */ /* 0x000fe4000001145f */
[----:B------:R-:W-:Y:S02]  /*66e0*/  PRMT R60, R61, 0x9910, RZ ;  /* 0x000099103d3c7816 */ /* 0x000fe400000000ff */
[----:B------:R-:W-:Y:S01]  /*66f0*/  SHF.R.S32.HI R97, RZ, 0x8, R97 ;  /* 0x00000008ff617819 */ /* 0x000fe20000011461 */
[----:B------:R3:W-:Y:S01]  /*6700*/  STG.E.U8 desc[UR22][R8.64], R95 ;  /* 0x0000005f08007986 */ /* 0x0007e2000c101116 */
[----:B0-----:R-:W-:Y:S01]  /*6710*/  SHF.R.S32.HI R93, RZ, 0x8, R60 ;  /* 0x00000008ff5d7819 */ /* 0x001fe2000001143c */
[----:B-1----:R-:W-:-:S02]  /*6720*/  IMAD.MOV.U32 R3, RZ, RZ, R62 ;  /* 0x000000ffff037224 */ /* 0x002fc400078e003e */
[----:B------:R0:W-:Y:S01]  /*6730*/  STG.E.U8 desc[UR22][R10.64], R59 ;  /* 0x0000003b0a007986 */ /* 0x0001e2000c101116 */
[----:B------:R-:W-:Y:S02]  /*6740*/  PRMT R7, R65, 0x9910, RZ ;  /* 0x0000991041077816 */ /* 0x000fe400000000ff */
[----:B------:R-:W-:Y:S01]  /*6750*/  PRMT R6, R69, 0x9910, RZ ;  /* 0x0000991045067816 */ /* 0x000fe200000000ff */
[----:B------:R-:W-:Y:S01]  /*6760*/  STG.E.U8 desc[UR22][R12.64], R97 ;  /* 0x000000610c007986 */ /* 0x000fe2000c101116 */
[----:B------:R-:W-:Y:S02]  /*6770*/  SHF.R.S32.HI R3, RZ, 0x8, R3 ;  /* 0x00000008ff037819 */ /* 0x000fe40000011403 */
[----:B---3--:R-:W-:Y:S01]  /*6780*/  PRMT R8, R71, 0x9910, RZ ;  /* 0x0000991047087816 */ /* 0x008fe200000000ff */
[----:B------:R-:W-:Y:S01]  /*6790*/  STG.E.U8 desc[UR22][R14.64], R61 ;  /* 0x0000003d0e007986 */ /* 0x000fe2000c101116 */
[----:B------:R-:W-:Y:S02]  /*67a0*/  SHF.R.S32.HI R7, RZ, 0x8, R7 ;  /* 0x00000008ff077819 */ /* 0x000fe40000011407 */
[----:B------:R-:W-:Y:S01]  /*67b0*/  PRMT R9, R67, 0x9910, RZ ;  /* 0x0000991043097816 */ /* 0x000fe200000000ff */
[----:B------:R-:W-:Y:S01]  /*67c0*/  STG.E.U8 desc[UR22][R16.64], R93 ;  /* 0x0000005d10007986 */ /* 0x000fe2000c101116 */
[----:B0-----:R-:W0:Y:S02]  /*67d0*/  LDC.64 R10, c[0x0][0x3a0] ;  /* 0x0000e800ff0a7b82 */ /* 0x001e240000000a00 */
[----:B------:R-:W-:Y:S01]  /*67e0*/  SHF.R.S32.HI R9, RZ, 0x8, R9 ;  /* 0x00000008ff097819 */ /* 0x000fe20000011409 */
[----:B------:R-:W-:Y:S04]  /*67f0*/  STG.E.U8 desc[UR22][R18.64], R63 ;  /* 0x0000003f12007986 */ /* 0x000fe8000c101116 */
[----:B------:R1:W-:Y:S04]  /*6800*/  STG.E.U8 desc[UR22][R20.64], R3 ;  /* 0x0000000314007986 */ /* 0x0003e8000c101116 */
[----:B------:R-:W-:Y:S04]  /*6810*/  STG.E.U8 desc[UR22][R22.64], R65 ;  /* 0x0000004116007986 */ /* 0x000fe8000c101116 */
[----:B------:R3:W-:Y:S01]  /*6820*/  STG.E.U8 desc[UR22][R24.64], R7 ;  /* 0x0000000718007986 */ /* 0x0007e2000c101116 */
[----:B-1----:R-:W-:Y:S01]  /*6830*/  SHF.R.S32.HI R3, RZ, 0x8, R6 ;  /* 0x00000008ff037819 */ /* 0x002fe20000011406 */
[----:B------:R-:W-:Y:S01]  /*6840*/  IMAD.MOV.U32 R6, RZ, RZ, R8 ;  /* 0x000000ffff067224 */ /* 0x000fe200078e0008 */
[----:B------:R-:W-:Y:S01]  /*6850*/  PRMT R8, R73, 0x9910, RZ ;  /* 0x0000991049087816 */ /* 0x000fe200000000ff */
[----:B------:R-:W-:Y:S04]  /*6860*/  STG.E.U8 desc[UR22][R26.64], R67 ;  /* 0x000000431a007986 */ /* 0x000fe8000c101116 */
[----:B------:R1:W-:Y:S01]  /*6870*/  STG.E.U8 desc[UR22][R28.64], R9 ;  /* 0x000000091c007986 */ /* 0x0003e2000c101116 */
[----:B---3--:R-:W-:Y:S01]  /*6880*/  SHF.R.S32.HI R7, RZ, 0x8, R6 ;  /* 0x00000008ff077819 */ /* 0x008fe20000011406 */
[----:B------:R-:W-:Y:S01]  /*6890*/  IMAD.MOV.U32 R6, RZ, RZ, R8 ;  /* 0x000000ffff067224 */ /* 0x000fe200078e0008 */
[----:B------:R-:W-:Y:S01]  /*68a0*/  PRMT R8, R77, 0x9910, RZ ;  /* 0x000099104d087816 */ /* 0x000fe200000000ff */
[----:B------:R-:W-:Y:S04]  /*68b0*/  STG.E.U8 desc[UR22][R30.64], R69 ;  /* 0x000000451e007986 */ /* 0x000fe8000c101116 */
[----:B------:R3:W-:Y:S01]  /*68c0*/  STG.E.U8 desc[UR22][R32.64], R3 ;  /* 0x0000000320007986 */ /* 0x0007e2000c101116 */
[----:B-1----:R-:W-:Y:S01]  /*68d0*/  SHF.R.S32.HI R9, RZ, 0x8, R6 ;  /* 0x00000008ff097819 */ /* 0x002fe20000011406 */
[----:B------:R-:W-:Y:S01]  /*68e0*/  IMAD.MOV.U32 R6, RZ, RZ, R8 ;  /* 0x000000ffff067224 */ /* 0x000fe200078e0008 */
[----:B------:R-:W-:Y:S01]  /*68f0*/  PRMT R8, R83, 0x9910, RZ ;  /* 0x0000991053087816 */ /* 0x000fe200000000ff */
[----:B------:R-:W-:Y:S04]  /*6900*/  STG.E.U8 desc[UR22][R34.64], R71 ;  /* 0x0000004722007986 */ /* 0x000fe8000c101116 */
[----:B------:R1:W-:Y:S01]  /*6910*/  STG.E.U8 desc[UR22][R36.64], R7 ;  /* 0x0000000724007986 */ /* 0x0003e2000c101116 */
[----:B---3--:R-:W-:-:S02]  /*6920*/  SHF.R.S32.HI R3, RZ, 0x8, R6 ;  /* 0x00000008ff037819 */ /* 0x008fc40000011406 */
[----:B------:R-:W-:Y:S01]  /*6930*/  PRMT R6, R79, 0x9910, RZ ;  /* 0x000099104f067816 */ /* 0x000fe200000000ff */
[----:B------:R-:W-:Y:S04]  /*6940*/  STG.E.U8 desc[UR22][R38.64], R73 ;  /* 0x0000004926007986 */ /* 0x000fe8000c101116 */
[----:B------:R3:W-:Y:S01]  /*6950*/  STG.E.U8 desc[UR22][R40.64], R9 ;  /* 0x0000000928007986 */ /* 0x0007e2000c101116 */
[----:B-1----:R-:W-:Y:S01]  /*6960*/  SHF.R.S32.HI R7, RZ, 0x8, R6 ;  /* 0x00000008ff077819 */ /* 0x002fe20000011406 */
[----:B------:R-:W-:Y:S02]  /*6970*/  IMAD.MOV.U32 R6, RZ, RZ, R8 ;  /* 0x000000ffff067224 */ /* 0x000fe400078e0008 */
[----:B------:R-:W-:Y:S01]  /*6980*/  STG.E.U8 desc[UR22][R42.64], R77 ;  /* 0x0000004d2a007986 */ /* 0x000fe2000c101116 */
[----:B------:R-:W-:-:S03]  /*6990*/  PRMT R8, R89, 0x9910, RZ ;  /* 0x0000991059087816 */ /* 0x000fc600000000ff */
[----:B------:R1:W-:Y:S01]  /*69a0*/  STG.E.U8 desc[UR22][R44.64], R3 ;  /* 0x000000032c007986 */ /* 0x0003e2000c101116 */
[----:B---3--:R-:W-:-:S03]  /*69b0*/  PRMT R9, R87, 0x9910, RZ ;  /* 0x0000991057097816 */ /* 0x008fc600000000ff */
[----:B------:R-:W-:Y:S01]  /*69c0*/  STG.E.U8 desc[UR22][R46.64], R79 ;  /* 0x0000004f2e007986 */ /* 0x000fe2000c101116 */
[----:B------:R-:W-:-:S03]  /*69d0*/  SHF.R.S32.HI R9, RZ, 0x8, R9 ;  /* 0x00000008ff097819 */ /* 0x000fc60000011409 */
[----:B------:R3:W-:Y:S01]  /*69e0*/  STG.E.U8 desc[UR22][R48.64], R7 ;  /* 0x0000000730007986 */ /* 0x0007e2000c101116 */
[----:B-1----:R-:W-:-:S03]  /*69f0*/  SHF.R.S32.HI R3, RZ, 0x8, R6 ;  /* 0x00000008ff037819 */ /* 0x002fc60000011406 */
[----:B------:R-:W-:Y:S01]  /*6a00*/  STG.E.U8 desc[UR22][R50.64], R83 ;  /* 0x0000005332007986 */ /* 0x000fe2000c101116 */
[----:B------:R-:W-:-:S03]  /*6a10*/  PRMT R6, R91, 0x9910, RZ ;  /* 0x000099105b067816 */ /* 0x000fc600000000ff */
[----:B------:R1:W-:Y:S01]  /*6a20*/  STG.E.U8 desc[UR22][R52.64], R3 ;  /* 0x0000000334007986 */ /* 0x0003e2000c101116 */
[----:B---3--:R-:W-:-:S03]  /*6a30*/  IMAD.SHL.U32 R7, R2, 0x4, RZ ;  /* 0x0000000402077824 */ /* 0x008fc600078e00ff */
[----:B------:R-:W-:Y:S01]  /*6a40*/  STG.E.U8 desc[UR22][R54.64], R87 ;  /* 0x0000005736007986 */ /* 0x000fe2000c101116 */
[----:B------:R-:W-:-:S03]  /*6a50*/  IMAD.HI R2, R2, 0x4, RZ ;  /* 0x0000000402027827 */ /* 0x000fc600078e02ff */
[----:B------:R3:W-:Y:S01]  /*6a60*/  STG.E.U8 desc[UR22][R56.64], R9 ;  /* 0x0000000938007986 */ /* 0x0007e2000c101116 */
[----:B-1----:R-:W-:-:S03]  /*6a70*/  SHF.R.S32.HI R3, RZ, 0x8, R6 ;  /* 0x00000008ff037819 */ /* 0x002fc60000011406 */
[----:B------:R1:W-:Y:S01]  /*6a80*/  STG.E.U8 desc[UR22][R84.64], R91 ;  /* 0x0000005b54007986 */ /* 0x0003e2000c101116 */
[----:B0-----:R-:W-:-:S03]  /*6a90*/  IADD3 R6, P0, P1, R7, UR6, R10 ;  /* 0x0000000607067c10 */ /* 0x001fc6000f91e00a */
[----:B------:R1:W-:Y:S01]  /*6aa0*/  STG.E.U8 desc[UR22][R80.64], R3 ;  /* 0x0000000350007986 */ /* 0x0003e2000c101116 */
[----:B------:R-:W-:Y:S01]  /*6ab0*/  IADD3.X R7, PT, PT, R2, UR5, R11, P0, P1 ;  /* 0x0000000502077c10 */ /* 0x000fe200087e240b */
[----:B---3--:R-:W-:Y:S02]  /*6ac0*/  IMAD.MOV.U32 R9, RZ, RZ, R8 ;  /* 0x000000ffff097224 */ /* 0x008fe400078e0008 */
[----:B------:R1:W-:Y:S03]  /*6ad0*/  STG.E.U8 desc[UR22][R74.64], R89 ;  /* 0x000000594a007986 */ /* 0x0003e6000c101116 */
[----:B------:R-:W-:-:S05]  /*6ae0*/  SHF.R.S32.HI R9, RZ, 0x8, R9 ;  /* 0x00000008ff097819 */ /* 0x000fca0000011409 */
[----:B------:R1:W-:Y:S04]  /*6af0*/  STG.E.U8 desc[UR22][R4.64], R9 ;  /* 0x0000000904007986 */ /* 0x0003e8000c101116 */
[----:B------:R1:W-:Y:S01]  /*6b00*/  STG.E desc[UR22][R6.64], R58 ;  /* 0x0000003a06007986 */ /* 0x0003e2000c101916 */
[----:B--2---:R-:W-:Y:S06]  /*6b10*/  BAR.SYNC.DEFER_BLOCKING 0x0 ;  /* 0x0000000000007b1d */ /* 0x004fec0000010000 */
[----:B------:R-:W-:Y:S05]  /*6b20*/  @P6 BRA `(.L_x_21) ;  /* 0x0000000000a06947 */ /* 0x000fea0003800000 */
[----:B------:R-:W0:Y:S01]  /*6b30*/  S2UR UR5, SR_CgaCtaId ;  /* 0x00000000000579c3 */ /* 0x000e220000008800 */
[----:B------:R-:W-:Y:S01]  /*6b40*/  NOP ;  /* 0x0000000000007918 */ /* 0x000fe20000000000 */
[----:B------:R-:W-:Y:S01]  /*6b50*/  UMOV UR4, 0x50 ;  /* 0x0000005000047882 */ /* 0x000fe20000000000 */
[----:B------:R-:W-:Y:S02]  /*6b60*/  IMAD.U32 R0, RZ, RZ, UR24 ;  /* 0x00000018ff007e24 */ /* 0x000fe4000f8e00ff */
[----:B-1----:R-:W-:Y:S02]  /*6b70*/  IMAD.MOV.U32 R3, RZ, RZ, 0x3 ;  /* 0x00000003ff037424 */ /* 0x002fe400078e00ff */
[----:B------:R-:W-:Y:S01]  /*6b80*/  IMAD.MOV.U32 R7, RZ, RZ, 0x1 ;  /* 0x00000001ff077424 */ /* 0x000fe200078e00ff */
[----:B------:R-:W-:-:S04]  /*6b90*/  LOP3.LUT R0, R0, 0xffff, RZ, 0xc0, !PT ;  /* 0x0000ffff00007812 */ /* 0x000fc800078ec0ff */
[----:B------:R-:W-:-:S05]  /*6ba0*/  SHF.R.U32.HI R0, RZ, 0x5, R0 ;  /* 0x00000005ff007819 */ /* 0x000fca0000011600 */
[----:B------:R-:W-:Y:S01]  /*6bb0*/  VIADD R2, R0, 0x10 ;  /* 0x0000001000027836 */ /* 0x000fe20000000000 */
[----:B------:R-:W-:Y:S01]  /*6bc0*/  SHF.L.U32 R0, R3, R0, RZ ;  /* 0x0000000003007219 */ /* 0x000fe200000006ff */
[----:B0-----:R-:W-:-:S03]  /*6bd0*/  ULEA UR6, UR5, UR4, 0x18 ;  /* 0x0000000405067291 */ /* 0x001fc6000f8ec0ff */
[----:B------:R-:W-:-:S04]  /*6be0*/  SHF.L.U32 R3, R7, R2, RZ ;  /* 0x0000000207037219 */ /* 0x000fc800000006ff */
[----:B------:R-:W-:Y:S02]  /*6bf0*/  LOP3.LUT R0, R3, R0, RZ, 0xfc, !PT ;  /* 0x0000000003007212 */ /* 0x000fe400078efcff */
[----:B------:R-:W0:Y:S02]  /*6c00*/  LDS R5, [UR6] ;  /* 0x00000006ff057984 */ /* 0x000e240008000800 */
[C---:B------:R-:W-:Y:S02]  /*6c10*/  LOP3.LUT R2, R0.reuse, 0xffff, RZ, 0xc0, !PT ;  /* 0x0000ffff00027812 */ /* 0x040fe400078ec0ff */
[----:B0-----:R-:W-:-:S04]  /*6c20*/  LOP3.LUT R3, R0, 0xffff, R5, 0x80, !PT ;  /* 0x0000ffff00037812 */ /* 0x001fc800078e8005 */
[----:B------:R-:W-:-:S13]  /*6c30*/  ISETP.NE.AND P0, PT, R3, R2, PT ;  /* 0x000000020300720c */ /* 0x000fda0003f05270 */
[----:B------:R-:W-:Y:S05]  /*6c40*/  @P0 BRA `(.L_x_22) ;  /* 0x0000000000500947 */ /* 0x000fea0003800000 */
[----:B------:R-:W-:Y:S02]  /*6c50*/  SHF.R.U32.HI R5, RZ, 0x10, R5 ;  /* 0x00000010ff057819 */ /* 0x000fe40000011605 */
[----:B------:R-:W-:-:S04]  /*6c60*/  SHF.R.U32.HI R2, RZ, 0x10, R0 ;  /* 0x00000010ff027819 */ /* 0x000fc80000011600 */
[----:B------:R-:W-:-:S04]  /*6c70*/  LOP3.LUT R5, R5, R2, RZ, 0xc0, !PT ;  /* 0x0000000205057212 */ /* 0x000fc800078ec0ff */
[----:B------:R-:W-:-:S13]  /*6c80*/  ISETP.NE.AND P0, PT, R5, R2, PT ;  /* 0x000000020500720c */ /* 0x000fda0003f05270 */
[----:B------:R-:W-:Y:S05]  /*6c90*/  @P0 BRA `(.L_x_23) ;  /* 0x0000000000300947 */ /* 0x000fea0003800000 */
[----:B------:R-:W-:Y:S01]  /*6ca0*/  R2UR UR4, R0 ;  /* 0x00000000000472ca */ /* 0x000fe200000e0000 */
[----:B------:R-:W-:Y:S01]  /*6cb0*/  VOTEU.ANY UR5, UPT, PT ;  /* 0x0000000000057886 */ /* 0x000fe200038e0100 */
[----:B------:R-:W0:Y:S01]  /*6cc0*/  S2R R0, SR_LANEID ;  /* 0x0000000000007919 */ /* 0x000e220000000000 */
[----:B------:R-:W-:-:S10]  /*6cd0*/  UFLO.U32 UR5, UR5 ;  /* 0x00000005000572bd */ /* 0x000fd400080e0000 */
[----:B------:R-:W-:-:S06]  /*6ce0*/  ULOP3.LUT UR4, URZ, UR4, URZ, 0x33, !UPT ;  /* 0x00000004ff047292 */ /* 0x000fcc000f8e33ff */
[----:B------:R-:W-:-:S04]  /*6cf0*/  IMAD.U32 R2, RZ, RZ, UR4 ;  /* 0x00000004ff027e24 */ /* 0x000fc8000f8e00ff */
[----:B------:R-:W1:Y:S02]  /*6d00*/  REDUX UR7, R2 ;  /* 0x00000000020773c4 */ /* 0x000e640000000000 */
[----:B------:R2:W-:Y:S01]  /*6d10*/  UTCATOMSWS.AND URZ, UR4 ;  /* 0x0000000400ff79e3 */ /* 0x0005e20008000000 */
[----:B0-----:R-:W-:Y:S01]  /*6d20*/  ISETP.EQ.U32.AND P0, PT, R0, UR5, PT ;  /* 0x0000000500007c0c */ /* 0x001fe2000bf02070 */
[----:B-1----:R-:W-:-:S12]  /*6d30*/  IMAD.U32 R0, RZ, RZ, UR7 ;  /* 0x00000007ff007e24 */ /* 0x002fd8000f8e00ff */
[----:B------:R2:W-:Y:S01]  /*6d40*/  @P0 ATOMS.AND RZ, [UR6], R0 ;  /* 0x00000000ffff098c */ /* 0x0005e2000a800006 */
[----:B------:R-:W-:Y:S05]  /*6d50*/  BRA `(.L_x_21) ;  /* 0x0000000000147947 */ /* 0x000fea0003800000 */
.L_x_23:
[----:B------:R-:W-:-:S07]  /*6d60*/  MOV R2, 0x6d80 ;  /* 0x00006d8000027802 */ /* 0x000fce0000000f00 */
[----:B------:R-:W-:Y:S05]  /*6d70*/  CALL.REL.NOINC `($__internal_0_$__cuda_sm10x_tcgen05_guardrail_trap_col_being_dealloced_not_returned_by_alloc) ;  /* 0x0000000000447944 */ /* 0x000fea0003c00000 */
[----:B------:R-:W-:Y:S05]  /*6d80*/  BRA `(.L_x_21) ;  /* 0x0000000000087947 */ /* 0x000fea0003800000 */
.L_x_22:
[----:B------:R-:W-:-:S07]  /*6d90*/  MOV R2, 0x6db0 ;  /* 0x00006db000027802 */ /* 0x000fce0000000f00 */
[----:B------:R-:W-:Y:S05]  /*6da0*/  CALL.REL.NOINC `($__internal_2_$__cuda_sm10x_tcgen05_guardrail_trap_unallocated_columns_being_dealloced) ;  /* 0x0000000000507944 */ /* 0x000fea0003c00000 */
.L_x_21:
[----:B------:R-:W-:Y:S01]  /*6db0*/  NOP ;  /* 0x0000000000007918 */ /* 0x000fe20000000000 */
[----:B--2---:R-:W-:Y:S05]  /*6dc0*/  EXIT ;  /* 0x000000000000794d */ /* 0x004fea0003800000 */
.L_x_8:
[----:B------:R-:W1:Y:S02]  /*6dd0*/  SYNCS.PHASECHK.TRANS64.TRYWAIT P4, [UR7+0x2400], RZ ;  /* 0x002400ffff0075a7 */ /* 0x000e640008081107 */
[----:B-1----:R-:W-:Y:S05]  /*6de0*/  @!P4 BRA `(.L_x_8) ;  /* 0xfffffffc00f8c947 */ /* 0x002fea000383ffff */
[----:B------:R-:W-:Y:S05]  /*6df0*/  BRA `(.L_x_7) ;  /* 0xffffffa800a47947 */ /* 0x000fea000383ffff */
.L_x_16:
[----:B------:R-:W1:Y:S02]  /*6e00*/  SYNCS.PHASECHK.TRANS64.TRYWAIT P5, [UR7+0x2c10], RZ ;  /* 0x002c10ffff0075a7 */ /* 0x000e6400080a1107 */
[----:B-1----:R-:W-:Y:S05]  /*6e10*/  @!P5 BRA `(.L_x_16) ;  /* 0xfffffffc00f8d947 */ /* 0x002fea000383ffff */
[----:B------:R-:W-:Y:S05]  /*6e20*/  BRA `(.L_x_24) ;  /* 0xffffffcc00607947 */ /* 0x000fea000383ffff */
.L_x_17:
[----:B------:R-:W1:Y:S02]  /*6e30*/  SYNCS.PHASECHK.TRANS64.TRYWAIT P6, [UR20], R6 ;  /* 0x00000006ff0075a7 */ /* 0x000e6400080c1114 */
[----:B-1----:R-:W-:Y:S05]  /*6e40*/  @!P6 BRA `(.L_x_17) ;  /* 0xfffffffc00f8e947 */ /* 0x002fea000383ffff */
[----:B------:R-:W-:Y:S05]  /*6e50*/  BRA `(.L_x_25) ;  /* 0xffffffd000407947 */ /* 0x000fea000383ffff */
.L_x_20:
[----:B------:R-:W0:Y:S02]  /*6e60*/  SYNCS.PHASECHK.TRANS64.TRYWAIT P1, [UR20], R3 ;  /* 0x00000003ff0075a7 */ /* 0x000e240008021114 */
[----:B0-----:R-:W-:Y:S05]  /*6e70*/  @!P1 BRA `(.L_x_20) ;  /* 0xfffffffc00f89947 */ /* 0x001fea000383ffff */
[----:B------:R-:W-:Y:S05]  /*6e80*/  BRA `(.L_x_26) ;  /* 0xffffffe400dc7947 */ /* 0x000fea000383ffff */
        .weak           $__internal_0_$__cuda_sm10x_tcgen05_guardrail_trap_col_being_dealloced_not_returned_by_alloc
        .type           $__internal_0_$__cuda_sm10x_tcgen05_guardrail_trap_col_being_dealloced_not_returned_by_alloc,@function
        .size           $__internal_0_$__cuda_sm10x_tcgen05_guardrail_trap_col_being_dealloced_not_returned_by_alloc,($__internal_1_$__cuda_sm10x_tcgen05_guardrail_trap_phase_invalid_during_alloc - $__internal_0_$__cuda_sm10x_tcgen05_guardrail_trap_col_being_dealloced_not_returned_by_alloc)
$__internal_0_$__cuda_sm10x_tcgen05_guardrail_trap_col_being_dealloced_not_returned_by_alloc:
[----:B------:R-:W-:Y:S05]  /*6e90*/  BPT.TRAP 0x1 ;  /* 0x000000040000795c */ /* 0x000fea0000300000 */
[----:B------:R-:W-:-:S04]  /*6ea0*/  IMAD.MOV.U32 R3, RZ, RZ, 0x0 ;  /* 0x00000000ff037424 */ /* 0x000fc800078e00ff */
[----:B------:R-:W-:Y:S05]  /*6eb0*/  RET.REL.NODEC R2 `(attn_fwd) ;  /* 0xffffff9002507950 */ /* 0x000fea0003c3ffff */
        .weak           $__internal_1_$__cuda_sm10x_tcgen05_guardrail_trap_phase_invalid_during_alloc
        .type           $__internal_1_$__cuda_sm10x_tcgen05_guardrail_trap_phase_invalid_during_alloc,@function
        .size           $__internal_1_$__cuda_sm10x_tcgen05_guardrail_trap_phase_invalid_during_alloc,($__internal_2_$__cuda_sm10x_tcgen05_guardrail_trap_unallocated_columns_being_dealloced - $__internal_1_$__cuda_sm10x_tcgen05_guardrail_trap_phase_invalid_during_alloc)
$__internal_1_$__cuda_sm10x_tcgen05_guardrail_trap_phase_invalid_during_alloc:
[----:B------:R-:W-:Y:S05]  /*6ec0*/  BPT.TRAP 0x1 ;  /* 0x000000040000795c */ /* 0x000fea0000300000 */
[----:B------:R-:W-:-:S04]  /*6ed0*/  IMAD.MOV.U32 R3, RZ, RZ, 0x0 ;  /* 0x00000000ff037424 */ /* 0x000fc800078e00ff */
[----:B------:R-:W-:Y:S05]  /*6ee0*/  RET.REL.NODEC R2 `(attn_fwd) ;  /* 0xffffff9002447950 */ /* 0x000fea0003c3ffff */
        .weak           $__internal_2_$__cuda_sm10x_tcgen05_guardrail_trap_unallocated_columns_being_dealloced
        .type           $__internal_2_$__cuda_sm10x_tcgen05_guardrail_trap_unallocated_columns_being_dealloced,@function
        .size           $__internal_2_$__cuda_sm10x_tcgen05_guardrail_trap_unallocated_columns_being_dealloced,(.L_x_30 - $__internal_2_$__cuda_sm10x_tcgen05_guardrail_trap_unallocated_columns_being_dealloced)
$__internal_2_$__cuda_sm10x_tcgen05_guardrail_trap_unallocated_columns_being_dealloced:
[----:B------:R-:W-:Y:S05]  /*6ef0*/  BPT.TRAP 0x1 ;  /* 0x000000040000795c */ /* 0x000fea0000300000 */
[----:B------:R-:W-:-:S04]  /*6f00*/  IMAD.MOV.U32 R3, RZ, RZ, 0x0 ;  /* 0x00000000ff037424 */ /* 0x000fc800078e00ff */
[----:B------:R-:W-:Y:S05]  /*6f10*/  RET.REL.NODEC R2 `(attn_fwd) ;  /* 0xffffff9002387950 */ /* 0x000fea0003c3ffff */
.L_x_27:
[----:B------:R-:W-:-:S00]  /*6f20*/  BRA `(.L_x_27) ;  /* 0xfffffffc00fc7947 */ /* 0x000fc0000383ffff */
[----:B------:R-:W-:-:S00]  /*6f30*/  NOP ;  /* 0x0000000000007918 */ /* 0x000fc00000000000 */
        /* <DEDUP_REMOVED lines=12> */
.L_x_30:


//--------------------- .nv.global.init           --------------------------
	.section	.nv.global.init,"aw",@progbits
.nv.global.init:
	.type		_$_str,@object
	.size		_$_str,(.L_3 - _$_str)
_$_str:
        /*0000*/ 	.byte	0x5f, 0x5f, 0x43, 0x55, 0x44, 0x41, 0x5f, 0x46, 0x54, 0x5a, 0x00
.L_3:


//--------------------- .nv.shared.attn_fwd       --------------------------
	.section	.nv.shared.attn_fwd,"aw",@nobits
	.sectionflags	@""
	.align	16
	.zero		1024


//--------------------- .nv.shared.reserved.0     --------------------------
	.section	.nv.shared.reserved.0,"aw",@nobits
	.align	8
	.weak		__nv_reservedSMEM_offset_0_alias
	.size		__nv_reservedSMEM_offset_0_alias, 0, 64
	.other		__nv_reservedSMEM_offset_0_alias,@"STO_CUDA_RESERVED_SHARED STV_DEFAULT"
__nv_reservedSMEM_offset_0_alias:
	.zero		0
.nv.shared.reserved.0:
	.zero		64
	.weak		__nv_reservedSMEM_allocation_phase
	.type		__nv_reservedSMEM_allocation_phase,@object
	.size		__nv_reservedSMEM_allocation_phase,(.L_0 - __nv_reservedSMEM_allocation_phase)
__nv_reservedSMEM_allocation_phase:
	.zero		1
.L_0:
	.zero		7
	.weak		__nv_reservedSMEM_devtool_atexit_pc
	.type		__nv_reservedSMEM_devtool_atexit_pc,@object
	.size		__nv_reservedSMEM_devtool_atexit_pc,(__nv_reservedSMEM_allocation_mask - __nv_reservedSMEM_devtool_atexit_pc)
__nv_reservedSMEM_devtool_atexit_pc:
	.zero		8
	.weak		__nv_reservedSMEM_allocation_mask
	.type		__nv_reservedSMEM_allocation_mask,@object
	.size		__nv_reservedSMEM_allocation_mask,(.L_2 - __nv_reservedSMEM_allocation_mask)
__nv_reservedSMEM_allocation_mask:
	.zero		4
.L_2:


//--------------------- .nv.constant0.attn_fwd    --------------------------
	.section	.nv.constant0.attn_fwd,"a",@progbits
	.sectionflags	@""
	.align	4
.nv.constant0.attn_fwd:
	.zero		1032


//--------------------- SYMBOLS --------------------------

	.type		.nv.reservedSmem.offset0,@object
	.size		.nv.reservedSmem.offset0,0x4
	.type		.nv.reservedSmem.cap,@object
	.size		.nv.reservedSmem.cap,0x4
